	.target	sm_100a

	.elftype	@"ET_EXEC"


//--------------------- .note.nv.tkinfo           --------------------------
	.section	.note.nv.tkinfo,"",@"SHT_NOTE"
	.sectionflags	@"SHF_NOTE_NV_TKINFO"
	.tkinfo
        /*0018*/ 	.word	0x00000002
        /*0030*/ 	.string	""
        /*0030*/ 	.string	"ptxas"
        /*0030*/ 	.string	"Cuda compilation tools, release 13.0, V13.0.88"
        /*0030*/ 	.string	"Build cuda_13.0.r13.0/compiler.36424714_0"
        /*0030*/ 	.string	"-arch sm_100a -m 64 "



//--------------------- .note.nv.cuinfo           --------------------------
	.section	.note.nv.cuinfo,"",@"SHT_NOTE"
	.sectionflags	@"SHF_NOTE_NV_CUINFO"
        /*0018*/ 	.short	0x0002
        /*001a*/ 	.short	0x0064
        /*001c*/ 	.short	0x0082
	.zero		2


//--------------------- .nv.info                  --------------------------
	.section	.nv.info,"",@"SHT_CUDA_INFO"
	.align	4


	//----- nvinfo : EIATTR_REGCOUNT
	.align		4
        /*0000*/ 	.byte	0x04, 0x2f
        /*0002*/ 	.short	(.L_19 - .L_18)
	.align		4
.L_18:
        /*0004*/ 	.word	index@(_ZN7cutlass13device_kernelINS_4gemm6kernel13GemmUniversalIN4cute5tupleIJiiiiEEENS1_10collective13CollectiveMmaINS1_35MainloopSm100TmaUmmaWarpSpecializedILi4ELi2ELi4ENS5_IJNS4_1CILi1EEESB_SB_EEEEENS5_IJNSA_ILi128EEENSA_ILi64EEENSA_ILi32EEEEEENS_6half_tENS5_IJlSB_lEEESI_SJ_NS4_8TiledMMAINS4_8MMA_AtomIJNS4_20SM100_MMA_F16BF16_SSISI_SI_fLi128ELi64ELNS4_4UMMA5MajorE0ELSO_0ELNSN_7ScaleInE0ELSP_0EEEEEENS4_6LayoutISC_NS5_IJNSA_ILi0EEEST_ST_EEEEENS5_IJNS4_10UnderscoreESW_SW_EEEEENS4_13SM90_TMA_LOADENS4_14ComposedLayoutINS4_7SwizzleILi2ELi4ELi3EEENS4_18smem_ptr_flag_bitsILi16EEENSS_INS5_IJNSA_ILi8EEESG_EEENS5_IJSG_SB_EEEEEEEvNS4_8identityESZ_S19_vS1A_EENS_8epilogue10collective18CollectiveEpilogueINS1C_23Sm100TmaWarpSpecializedILi3ELi2ELi32ELb1ELb0EEEJSH_NS5_IJNSS_ISE_SB_EENSS_ISG_SB_EEEEESI_SJ_SI_SJ_NS1C_6fusion15FusionCallbacksIS1G_NS1K_17LinearCombinationISI_fSI_fLNS_15FloatRoundStyleE2EEESH_S1J_JEEENS4_5SM1004TMEM4LOAD26SM100_TMEM_LOAD_32dp32b32xESZ_S19_NS4_39AutoVectorizingCopyWithAssumedAlignmentILi128EEENS4_14SM90_TMA_STOREES19_S1V_S1V_EEEvvEEEEvNT_6ParamsE)
        /*0008*/ 	.word	0x0000006f


	//----- nvinfo : EIATTR_FRAME_SIZE
	.align		4
.L_19:
        /*000c*/ 	.byte	0x04, 0x11
        /*000e*/ 	.short	(.L_21 - .L_20)
	.align		4
.L_20:
        /*0010*/ 	.word	index@($__internal_2_$__cuda_sm10x_tcgen05_guardrail_trap_unallocated_columns_being_dealloced)
        /*0014*/ 	.word	0x00000000


	//----- nvinfo : EIATTR_FRAME_SIZE
	.align		4
.L_21:
        /*0018*/ 	.byte	0x04, 0x11
        /*001a*/ 	.short	(.L_23 - .L_22)
	.align		4
.L_22:
        /*001c*/ 	.word	index@($__internal_1_$__cuda_sm10x_tcgen05_guardrail_trap_phase_invalid_during_alloc)
        /*0020*/ 	.word	0x00000000


	//----- nvinfo : EIATTR_FRAME_SIZE
	.align		4
.L_23:
        /*0024*/ 	.byte	0x04, 0x11
        /*0026*/ 	.short	(.L_25 - .L_24)
	.align		4
.L_24:
        /*0028*/ 	.word	index@($__internal_0_$__cuda_sm10x_tcgen05_guardrail_trap_col_being_dealloced_not_returned_by_alloc)
        /*002c*/ 	.word	0x00000000


	//----- nvinfo : EIATTR_FRAME_SIZE
	.align		4
.L_25:
        /*0030*/ 	.byte	0x04, 0x11
        /*0032*/ 	.short	(.L_27 - .L_26)
	.align		4
.L_26:
        /*0034*/ 	.word	index@(_ZN7cutlass13device_kernelINS_4gemm6kernel13GemmUniversalIN4cute5tupleIJiiiiEEENS1_10collective13CollectiveMmaINS1_35MainloopSm100TmaUmmaWarpSpecializedILi4ELi2ELi4ENS5_IJNS4_1CILi1EEESB_SB_EEEEENS5_IJNSA_ILi128EEENSA_ILi64EEENSA_ILi32EEEEEENS_6half_tENS5_IJlSB_lEEESI_SJ_NS4_8TiledMMAINS4_8MMA_AtomIJNS4_20SM100_MMA_F16BF16_SSISI_SI_fLi128ELi64ELNS4_4UMMA5MajorE0ELSO_0ELNSN_7ScaleInE0ELSP_0EEEEEENS4_6LayoutISC_NS5_IJNSA_ILi0EEEST_ST_EEEEENS5_IJNS4_10UnderscoreESW_SW_EEEEENS4_13SM90_TMA_LOADENS4_14ComposedLayoutINS4_7SwizzleILi2ELi4ELi3EEENS4_18smem_ptr_flag_bitsILi16EEENSS_INS5_IJNSA_ILi8EEESG_EEENS5_IJSG_SB_EEEEEEEvNS4_8identityESZ_S19_vS1A_EENS_8epilogue10collective18CollectiveEpilogueINS1C_23Sm100TmaWarpSpecializedILi3ELi2ELi32ELb1ELb0EEEJSH_NS5_IJNSS_ISE_SB_EENSS_ISG_SB_EEEEESI_SJ_SI_SJ_NS1C_6fusion15FusionCallbacksIS1G_NS1K_17LinearCombinationISI_fSI_fLNS_15FloatRoundStyleE2EEESH_S1J_JEEENS4_5SM1004TMEM4LOAD26SM100_TMEM_LOAD_32dp32b32xESZ_S19_NS4_39AutoVectorizingCopyWithAssumedAlignmentILi128EEENS4_14SM90_TMA_STOREES19_S1V_S1V_EEEvvEEEEvNT_6ParamsE)
        /*0038*/ 	.word	0x00000000


	//----- nvinfo : EIATTR_MIN_STACK_SIZE
	.align		4
.L_27:
        /*003c*/ 	.byte	0x04, 0x12
        /*003e*/ 	.short	(.L_29 - .L_28)
	.align		4
.L_28:
        /*0040*/ 	.word	index@(_ZN7cutlass13device_kernelINS_4gemm6kernel13GemmUniversalIN4cute5tupleIJiiiiEEENS1_10collective13CollectiveMmaINS1_35MainloopSm100TmaUmmaWarpSpecializedILi4ELi2ELi4ENS5_IJNS4_1CILi1EEESB_SB_EEEEENS5_IJNSA_ILi128EEENSA_ILi64EEENSA_ILi32EEEEEENS_6half_tENS5_IJlSB_lEEESI_SJ_NS4_8TiledMMAINS4_8MMA_AtomIJNS4_20SM100_MMA_F16BF16_SSISI_SI_fLi128ELi64ELNS4_4UMMA5MajorE0ELSO_0ELNSN_7ScaleInE0ELSP_0EEEEEENS4_6LayoutISC_NS5_IJNSA_ILi0EEEST_ST_EEEEENS5_IJNS4_10UnderscoreESW_SW_EEEEENS4_13SM90_TMA_LOADENS4_14ComposedLayoutINS4_7SwizzleILi2ELi4ELi3EEENS4_18smem_ptr_flag_bitsILi16EEENSS_INS5_IJNSA_ILi8EEESG_EEENS5_IJSG_SB_EEEEEEEvNS4_8identityESZ_S19_vS1A_EENS_8epilogue10collective18CollectiveEpilogueINS1C_23Sm100TmaWarpSpecializedILi3ELi2ELi32ELb1ELb0EEEJSH_NS5_IJNSS_ISE_SB_EENSS_ISG_SB_EEEEESI_SJ_SI_SJ_NS1C_6fusion15FusionCallbacksIS1G_NS1K_17LinearCombinationISI_fSI_fLNS_15FloatRoundStyleE2EEESH_S1J_JEEENS4_5SM1004TMEM4LOAD26SM100_TMEM_LOAD_32dp32b32xESZ_S19_NS4_39AutoVectorizingCopyWithAssumedAlignmentILi128EEENS4_14SM90_TMA_STOREES19_S1V_S1V_EEEvvEEEEvNT_6ParamsE)
        /*0044*/ 	.word	0x00000000
.L_29:


//--------------------- .nv.compat                --------------------------
	.section	.nv.compat,"",@"SHT_CUDA_COMPAT_INFO"
	.align	4
        /*0000*/ 	.byte	0x02, 0x09, 0x01, 0x00, 0x02, 0x02, 0x02, 0x00, 0x02, 0x05, 0x05, 0x00, 0x03, 0x07, 0x01, 0x01
        /*0010*/ 	.byte	0x02, 0x03, 0x01, 0x00, 0x02, 0x06, 0x01, 0x00, 0x04, 0x0b, 0x08, 0x00, 0x09, 0x00, 0x00, 0x00
        /*0020*/ 	.byte	0x00, 0x00, 0x00, 0x00


//--------------------- .nv.info._ZN7cutlass13device_kernelINS_4gemm6kernel13GemmUniversalIN4cute5tupleIJiiiiEEENS1_10collective13CollectiveMmaINS1_35MainloopSm100TmaUmmaWarpSpecializedILi4ELi2ELi4ENS5_IJNS4_1CILi1EEESB_SB_EEEEENS5_IJNSA_ILi128EEENSA_ILi64EEENSA_ILi32EEEEEENS_6half_tENS5_IJlSB_lEEESI_SJ_NS4_8TiledMMAINS4_8MMA_AtomIJNS4_20SM100_MMA_F16BF16_SSISI_SI_fLi128ELi64ELNS4_4UMMA5MajorE0ELSO_0ELNSN_7ScaleInE0ELSP_0EEEEEENS4_6LayoutISC_NS5_IJNSA_ILi0EEEST_ST_EEEEENS5_IJNS4_10UnderscoreESW_SW_EEEEENS4_13SM90_TMA_LOADENS4_14ComposedLayoutINS4_7SwizzleILi2ELi4ELi3EEENS4_18smem_ptr_flag_bitsILi16EEENSS_INS5_IJNSA_ILi8EEESG_EEENS5_IJSG_SB_EEEEEEEvNS4_8identityESZ_S19_vS1A_EENS_8epilogue10collective18CollectiveEpilogueINS1C_23Sm100TmaWarpSpecializedILi3ELi2ELi32ELb1ELb0EEEJSH_NS5_IJNSS_ISE_SB_EENSS_ISG_SB_EEEEESI_SJ_SI_SJ_NS1C_6fusion15FusionCallbacksIS1G_NS1K_17LinearCombinationISI_fSI_fLNS_15FloatRoundStyleE2EEESH_S1J_JEEENS4_5SM1004TMEM4LOAD26SM100_TMEM_LOAD_32dp32b32xESZ_S19_NS4_39AutoVectorizingCopyWithAssumedAlignmentILi128EEENS4_14SM90_TMA_STOREES19_S1V_S1V_EEEvvEEEEvNT_6ParamsE --------------------------
	.section	.nv.info._ZN7cutlass13device_kernelINS_4gemm6kernel13GemmUniversalIN4cute5tupleIJiiiiEEENS1_10collective13CollectiveMmaINS1_35MainloopSm100TmaUmmaWarpSpecializedILi4ELi2ELi4ENS5_IJNS4_1CILi1EEESB_SB_EEEEENS5_IJNSA_ILi128EEENSA_ILi64EEENSA_ILi32EEEEEENS_6half_tENS5_IJlSB_lEEESI_SJ_NS4_8TiledMMAINS4_8MMA_AtomIJNS4_20SM100_MMA_F16BF16_SSISI_SI_fLi128ELi64ELNS4_4UMMA5MajorE0ELSO_0ELNSN_7ScaleInE0ELSP_0EEEEEENS4_6LayoutISC_NS5_IJNSA_ILi0EEEST_ST_EEEEENS5_IJNS4_10UnderscoreESW_SW_EEEEENS4_13SM90_TMA_LOADENS4_14ComposedLayoutINS4_7SwizzleILi2ELi4ELi3EEENS4_18smem_ptr_flag_bitsILi16EEENSS_INS5_IJNSA_ILi8EEESG_EEENS5_IJSG_SB_EEEEEEEvNS4_8identityESZ_S19_vS1A_EENS_8epilogue10collective18CollectiveEpilogueINS1C_23Sm100TmaWarpSpecializedILi3ELi2ELi32ELb1ELb0EEEJSH_NS5_IJNSS_ISE_SB_EENSS_ISG_SB_EEEEESI_SJ_SI_SJ_NS1C_6fusion15FusionCallbacksIS1G_NS1K_17LinearCombinationISI_fSI_fLNS_15FloatRoundStyleE2EEESH_S1J_JEEENS4_5SM1004TMEM4LOAD26SM100_TMEM_LOAD_32dp32b32xESZ_S19_NS4_39AutoVectorizingCopyWithAssumedAlignmentILi128EEENS4_14SM90_TMA_STOREES19_S1V_S1V_EEEvvEEEEvNT_6ParamsE,"",@"SHT_CUDA_INFO"
	.sectionflags	@""
	.align	4


	//----- nvinfo : EIATTR_CUDA_API_VERSION
	.align		4
        /*0000*/ 	.byte	0x04, 0x37
        /*0002*/ 	.short	(.L_31 - .L_30)
.L_30:
        /*0004*/ 	.word	0x00000082


	//----- nvinfo : EIATTR_KPARAM_INFO
	.align		4
.L_31:
        /*0008*/ 	.byte	0x04, 0x17
        /*000a*/ 	.short	(.L_33 - .L_32)
.L_32:
        /*000c*/ 	.word	0x00000000
        /*0010*/ 	.short	0x0000
        /*0012*/ 	.short	0x0000
        /*0014*/ 	.byte	0x00, 0xf0, 0x01, 0x20


	//----- nvinfo : EIATTR_AT_ENTRY_FRAGMENTS
	.align		4
.L_33:
        /*0018*/ 	.byte	0x04, 0x4f
        /*001a*/ 	.short	(.L_35 - .L_34)


	//   ....[0]....
.L_34:
        /*001c*/ 	.word	0x00000006


	//----- nvinfo : EIATTR_RESERVED_SMEM_USED
	.align		4
.L_35:
        /*0020*/ 	.byte	0x01, 0x41
	.zero		2


	//----- nvinfo : EIATTR_SPARSE_MMA_MASK
	.align		4
        /*0024*/ 	.byte	0x03, 0x50
        /*0026*/ 	.short	0x0000


	//----- nvinfo : EIATTR_TCGEN05_1CTA_USED
	.align		4
        /*0028*/ 	.byte	0x01, 0x51
	.zero		2


	//----- nvinfo : EIATTR_MAXREG_COUNT
	.align		4
        /*002c*/ 	.byte	0x03, 0x1b
        /*002e*/ 	.short	0x00ff


	//----- nvinfo : EIATTR_NUM_BARRIERS
	.align		4
        /*0030*/ 	.byte	0x02, 0x4c
        /*0032*/ 	.byte	0x07
	.zero		1


	//----- nvinfo : EIATTR_EXTERNS
	.align		4
        /*0034*/ 	.byte	0x04, 0x0f
        /*0036*/ 	.short	(.L_37 - .L_36)


	//   ....[0]....
	.align		4
.L_36:
        /*0038*/ 	.word	index@(__assertfail)


	//----- nvinfo : EIATTR_MERCURY_ISA_VERSION
	.align		4
.L_37:
        /*003c*/ 	.byte	0x03, 0x5f
        /*003e*/ 	.short	0x0101


	//----- nvinfo : EIATTR_INT_WARP_WIDE_INSTR_OFFSETS
	.align		4
        /*0040*/ 	.byte	0x04, 0x31
        /*0042*/ 	.short	(.L_39 - .L_38)


	//   ....[0]....
.L_38:
        /*0044*/ 	.word	0x00001dc0


	//   ....[1]....
        /*0048*/ 	.word	0x00003720


	//   ....[2]....
        /*004c*/ 	.word	0x00003750


	//   ....[3]....
        /*0050*/ 	.word	0x000037a0


	//   ....[4]....
        /*0054*/ 	.word	0x00004090


	//   ....[5]....
        /*0058*/ 	.word	0x000040b0


	//   ....[6]....
        /*005c*/ 	.word	0x00004380


	//   ....[7]....
        /*0060*/ 	.word	0x000044b0


	//----- nvinfo : EIATTR_COOP_GROUP_MASK_REGIDS
	.align		4
.L_39:
        /*0064*/ 	.byte	0x04, 0x29
        /*0066*/ 	.short	(.L_41 - .L_40)


	//   ....[0]....
.L_40:
        /*0068*/ 	.word	0xffffffff


	//   ....[1]....
        /*006c*/ 	.word	0xffffffff


	//   ....[2]....
        /*0070*/ 	.word	0xffffffff


	//   ....[3]....
        /*0074*/ 	.word	0xffffffff


	//   ....[4]....
        /*0078*/ 	.word	0xffffffff


	//   ....[5]....
        /*007c*/ 	.word	0xffffffff


	//   ....[6]....
        /*0080*/ 	.word	0xffffffff


	//   ....[7]....
        /*0084*/ 	.word	0xffffffff


	//   ....[8]....
        /*0088*/ 	.word	0xffffffff


	//   ....[9]....
        /*008c*/ 	.word	0xffffffff


	//   ....[10]....
        /*0090*/ 	.word	0xffffffff


	//   ....[11]....
        /*0094*/ 	.word	0xffffffff


	//   ....[12]....
        /*0098*/ 	.word	0xffffffff


	//----- nvinfo : EIATTR_COOP_GROUP_INSTR_OFFSETS
	.align		4
.L_41:
        /*009c*/ 	.byte	0x04, 0x28
        /*009e*/ 	.short	(.L_43 - .L_42)


	//   ....[0]....
.L_42:
        /*00a0*/ 	.word	0x00000090


	//   ....[1]....
        /*00a4*/ 	.word	0x000004d0


	//   ....[2]....
        /*00a8*/ 	.word	0x00000640


	//   ....[3]....
        /*00ac*/ 	.word	0x000007c0


	//   ....[4]....
        /*00b0*/ 	.word	0x000008c0


	//   ....[5]....
        /*00b4*/ 	.word	0x00000a30


	//   ....[6]....
        /*00b8*/ 	.word	0x00000bd0


	//   ....[7]....
        /*00bc*/ 	.word	0x00001ca0


	//   ....[8]....
        /*00c0*/ 	.word	0x00002a80


	//   ....[9]....
        /*00c4*/ 	.word	0x00002c90


	//   ....[10]....
        /*00c8*/ 	.word	0x00002cc0


	//   ....[11]....
        /*00cc*/ 	.word	0x00003610


	//   ....[12]....
        /*00d0*/ 	.word	0x00003840


	//----- nvinfo : EIATTR_VRC_CTA_INIT_COUNT
	.align		4
.L_43:
        /*00d4*/ 	.byte	0x02, 0x4a
        /*00d6*/ 	.byte	0x80
	.zero		1


	//----- nvinfo : EIATTR_SYSCALL_OFFSETS
	.align		4
        /*00d8*/ 	.byte	0x04, 0x46
        /*00da*/ 	.short	(.L_45 - .L_44)


	//   ....[0]....
.L_44:
        /*00dc*/ 	.word	0x00005060


	//   ....[1]....
        /*00e0*/ 	.word	0x00005150


	//   ....[2]....
        /*00e4*/ 	.word	0x00005990


	//   ....[3]....
        /*00e8*/ 	.word	0x00006640


	//----- nvinfo : EIATTR_MBARRIER_INSTR_OFFSETS
	.align		4
.L_45:
        /*00ec*/ 	.byte	0x04, 0x39
        /*00ee*/ 	.short	(.L_47 - .L_46)


	//   ....[0]....
.L_46:
        /*00f0*/ 	.word	0x000005b0
        /*00f4*/ 	.word	0x000000ff
        /*00f8*/ 	.word	0x00000000
        /*00fc*/ 	.short	0x0100
        /*00fe*/ 	.byte	0x05
	.zero		1


	//   ....[1]....
        /*0100*/ 	.word	0x000005c0
        /*0104*/ 	.word	0x000000ff
        /*0108*/ 	.word	0x00000020
        /*010c*/ 	.short	0x0100
        /*010e*/ 	.byte	0x05
	.zero		1


	//   ....[2]....
        /*0110*/ 	.word	0x000005d0
        /*0114*/ 	.word	0x000000ff
        /*0118*/ 	.word	0x00000008
        /*011c*/ 	.short	0x0100
        /*011e*/ 	.byte	0x05
	.zero		1


	//   ....[3]....
        /*0120*/ 	.word	0x000005e0
        /*0124*/ 	.word	0x000000ff
        /*0128*/ 	.word	0x00000028
        /*012c*/ 	.short	0x0100
        /*012e*/ 	.byte	0x05
	.zero		1


	//   ....[4]....
        /*0130*/ 	.word	0x000005f0
        /*0134*/ 	.word	0x000000ff
        /*0138*/ 	.word	0x00000010
        /*013c*/ 	.short	0x0100
        /*013e*/ 	.byte	0x05
	.zero		1


	//   ....[5]....
        /*0140*/ 	.word	0x00000600
        /*0144*/ 	.word	0x000000ff
        /*0148*/ 	.word	0x00000030
        /*014c*/ 	.short	0x0100
        /*014e*/ 	.byte	0x05
	.zero		1


	//   ....[6]....
        /*0150*/ 	.word	0x00000610
        /*0154*/ 	.word	0x000000ff
        /*0158*/ 	.word	0x00000018
        /*015c*/ 	.short	0x0100
        /*015e*/ 	.byte	0x05
	.zero		1


	//   ....[7]....
        /*0160*/ 	.word	0x00000620
        /*0164*/ 	.word	0x000000ff
        /*0168*/ 	.word	0x00000038
        /*016c*/ 	.short	0x0100
        /*016e*/ 	.byte	0x05
	.zero		1


	//   ....[8]....
        /*0170*/ 	.word	0x00000750
        /*0174*/ 	.word	0x000000ff
        /*0178*/ 	.word	0x00000040
        /*017c*/ 	.short	0x0100
        /*017e*/ 	.byte	0x07
	.zero		1


	//   ....[9]....
        /*0180*/ 	.word	0x00000760
        /*0184*/ 	.word	0x000000ff
        /*0188*/ 	.word	0x00000058
        /*018c*/ 	.short	0x0100
        /*018e*/ 	.byte	0x07
	.zero		1


	//   ....[10]....
        /*0190*/ 	.word	0x00000770
        /*0194*/ 	.word	0x000000ff
        /*0198*/ 	.word	0x00000048
        /*019c*/ 	.short	0x0100
        /*019e*/ 	.byte	0x07
	.zero		1


	//   ....[11]....
        /*01a0*/ 	.word	0x00000780
        /*01a4*/ 	.word	0x000000ff
        /*01a8*/ 	.word	0x00000060
        /*01ac*/ 	.short	0x0100
        /*01ae*/ 	.byte	0x07
	.zero		1


	//   ....[12]....
        /*01b0*/ 	.word	0x00000790
        /*01b4*/ 	.word	0x000000ff
        /*01b8*/ 	.word	0x00000050
        /*01bc*/ 	.short	0x0100
        /*01be*/ 	.byte	0x07
	.zero		1


	//   ....[13]....
        /*01c0*/ 	.word	0x000007a0
        /*01c4*/ 	.word	0x000000ff
        /*01c8*/ 	.word	0x00000068
        /*01cc*/ 	.short	0x0100
        /*01ce*/ 	.byte	0x07
	.zero		1


	//   ....[14]....
        /*01d0*/ 	.word	0x00000890
        /*01d4*/ 	.word	0x000000ff
        /*01d8*/ 	.word	0x00000070
        /*01dc*/ 	.short	0x0100
        /*01de*/ 	.byte	0x05
	.zero		1


	//   ....[15]....
        /*01e0*/ 	.word	0x000008a0
        /*01e4*/ 	.word	0x000000ff
        /*01e8*/ 	.word	0x00000078
        /*01ec*/ 	.short	0x0100
        /*01ee*/ 	.byte	0x05
	.zero		1


	//   ....[16]....
        /*01f0*/ 	.word	0x000009e0
        /*01f4*/ 	.word	0x000000ff
        /*01f8*/ 	.word	0x00000080
        /*01fc*/ 	.short	0x0100
        /*01fe*/ 	.byte	0x05
	.zero		1


	//   ....[17]....
        /*0200*/ 	.word	0x000009f0
        /*0204*/ 	.word	0x000000ff
        /*0208*/ 	.word	0x00000090
        /*020c*/ 	.short	0x0100
        /*020e*/ 	.byte	0x05
	.zero		1


	//   ....[18]....
        /*0210*/ 	.word	0x00000a00
        /*0214*/ 	.word	0x000000ff
        /*0218*/ 	.word	0x00000088
        /*021c*/ 	.short	0x0100
        /*021e*/ 	.byte	0x05
	.zero		1


	//   ....[19]....
        /*0220*/ 	.word	0x00000a10
        /*0224*/ 	.word	0x000000ff
        /*0228*/ 	.word	0x00000098
        /*022c*/ 	.short	0x0100
        /*022e*/ 	.byte	0x05
	.zero		1


	//   ....[20]....
        /*0230*/ 	.word	0x00000b40
        /*0234*/ 	.word	0x000000ff
        /*0238*/ 	.word	0x000000a0
        /*023c*/ 	.short	0x0100
        /*023e*/ 	.byte	0x07
	.zero		1


	//   ....[21]....
        /*0240*/ 	.word	0x00000b50
        /*0244*/ 	.word	0x000000ff
        /*0248*/ 	.word	0x000000c0
        /*024c*/ 	.short	0x0100
        /*024e*/ 	.byte	0x07
	.zero		1


	//   ....[22]....
        /*0250*/ 	.word	0x00000b60
        /*0254*/ 	.word	0x000000ff
        /*0258*/ 	.word	0x000000a8
        /*025c*/ 	.short	0x0100
        /*025e*/ 	.byte	0x07
	.zero		1


	//   ....[23]....
        /*0260*/ 	.word	0x00000b70
        /*0264*/ 	.word	0x000000ff
        /*0268*/ 	.word	0x000000c8
        /*026c*/ 	.short	0x0100
        /*026e*/ 	.byte	0x07
	.zero		1


	//   ....[24]....
        /*0270*/ 	.word	0x00000b80
        /*0274*/ 	.word	0x000000ff
        /*0278*/ 	.word	0x000000b0
        /*027c*/ 	.short	0x0100
        /*027e*/ 	.byte	0x07
	.zero		1


	//   ....[25]....
        /*0280*/ 	.word	0x00000b90
        /*0284*/ 	.word	0x000000ff
        /*0288*/ 	.word	0x000000d0
        /*028c*/ 	.short	0x0100
        /*028e*/ 	.byte	0x07
	.zero		1


	//   ....[26]....
        /*0290*/ 	.word	0x00000ba0
        /*0294*/ 	.word	0x000000ff
        /*0298*/ 	.word	0x000000b8
        /*029c*/ 	.short	0x0100
        /*029e*/ 	.byte	0x07
	.zero		1


	//   ....[27]....
        /*02a0*/ 	.word	0x00000bb0
        /*02a4*/ 	.word	0x000000ff
        /*02a8*/ 	.word	0x000000d8
        /*02ac*/ 	.short	0x0100
        /*02ae*/ 	.byte	0x07
	.zero		1


	//   ....[28]....
        /*02b0*/ 	.word	0x00000ca0
        /*02b4*/ 	.word	0x000000ff
        /*02b8*/ 	.word	0x000000e0
        /*02bc*/ 	.short	0x0100
        /*02be*/ 	.byte	0x05
	.zero		1


	//   ....[29]....
        /*02c0*/ 	.word	0x00000cb0
        /*02c4*/ 	.word	0x000000ff
        /*02c8*/ 	.word	0x000000f0
        /*02cc*/ 	.short	0x0100
        /*02ce*/ 	.byte	0x05
	.zero		1


	//   ....[30]....
        /*02d0*/ 	.word	0x00000cc0
        /*02d4*/ 	.word	0x000000ff
        /*02d8*/ 	.word	0x000000e8
        /*02dc*/ 	.short	0x0100
        /*02de*/ 	.byte	0x05
	.zero		1


	//   ....[31]....
        /*02e0*/ 	.word	0x00000cd0
        /*02e4*/ 	.word	0x000000ff
        /*02e8*/ 	.word	0x000000f8
        /*02ec*/ 	.short	0x0100
        /*02ee*/ 	.byte	0x05
	.zero		1


	//   ....[32]....
        /*02f0*/ 	.word	0x000015a0
        /*02f4*/ 	.word	0x00000002
        /*02f8*/ 	.word	0x000000f0
        /*02fc*/ 	.short	0x010a
        /*02fe*/ 	.byte	0xff
	.zero		1


	//   ....[33]....
        /*0300*/ 	.word	0x000015d0
        /*0304*/ 	.word	0x00000002
        /*0308*/ 	.word	0x000000e0
        /*030c*/ 	.short	0x0101
        /*030e*/ 	.byte	0xff
	.zero		1


	//   ....[34]....
        /*0310*/ 	.word	0x000016a0
        /*0314*/ 	.word	0x000000ff
        /*0318*/ 	.word	0x00000020
        /*031c*/ 	.short	0x010a
        /*031e*/ 	.byte	0x08
	.zero		1


	//   ....[35]....
        /*0320*/ 	.word	0x00001740
        /*0324*/ 	.word	0x000000ff
        /*0328*/ 	.word	0x00000020
        /*032c*/ 	.short	0x010a
        /*032e*/ 	.byte	0x21
	.zero		1


	//   ....[36]....
        /*0330*/ 	.word	0x00001890
        /*0334*/ 	.word	0x000000ff
        /*0338*/ 	.word	0x00000020
        /*033c*/ 	.short	0x010a
        /*033e*/ 	.byte	0x08
	.zero		1


	//   ....[37]....
        /*0340*/ 	.word	0x000019a0
        /*0344*/ 	.word	0x000000ff
        /*0348*/ 	.word	0x00000078
        /*034c*/ 	.short	0x0101
        /*034e*/ 	.byte	0x04
	.zero		1


	//   ....[38]....
        /*0350*/ 	.word	0x000019c0
        /*0354*/ 	.word	0x000000ff
        /*0358*/ 	.word	0x00000020
        /*035c*/ 	.short	0x010a
        /*035e*/ 	.byte	0x08
	.zero		1


	//   ....[39]....
        /*0360*/ 	.word	0x00001a40
        /*0364*/ 	.word	0x000000ff
        /*0368*/ 	.word	0x00000020
        /*036c*/ 	.short	0x010a
        /*036e*/ 	.byte	0x11
	.zero		1


	//   ....[40]....
        /*0370*/ 	.word	0x00001b90
        /*0374*/ 	.word	0x000000ff
        /*0378*/ 	.word	0x00000020
        /*037c*/ 	.short	0x010a
        /*037e*/ 	.byte	0x08
	.zero		1


	//   ....[41]....
        /*0380*/ 	.word	0x00001cd0
        /*0384*/ 	.word	0x00000002
        /*0388*/ 	.word	0x00000080
        /*038c*/ 	.short	0x010a
        /*038e*/ 	.byte	0xff
	.zero		1


	//   ....[42]....
        /*0390*/ 	.word	0x00001d90
        /*0394*/ 	.word	0x00000002
        /*0398*/ 	.word	0x00000000
        /*039c*/ 	.short	0x0101
        /*039e*/ 	.byte	0xff
	.zero		1


	//   ....[43]....
        /*03a0*/ 	.word	0x000022f0
        /*03a4*/ 	.word	0x000000ff
        /*03a8*/ 	.word	0x00000000
        /*03ac*/ 	.short	0x010a
        /*03ae*/ 	.byte	0x05
	.zero		1


	//   ....[44]....
        /*03b0*/ 	.word	0x00002380
        /*03b4*/ 	.word	0x000000ff
        /*03b8*/ 	.word	0x00000000
        /*03bc*/ 	.short	0x010a
        /*03be*/ 	.byte	0x05
	.zero		1


	//   ....[45]....
        /*03c0*/ 	.word	0x00002410
        /*03c4*/ 	.word	0x000000ff
        /*03c8*/ 	.word	0x00000000
        /*03cc*/ 	.short	0x010a
        /*03ce*/ 	.byte	0x05
	.zero		1


	//   ....[46]....
        /*03d0*/ 	.word	0x000024b0
        /*03d4*/ 	.word	0x00000000
        /*03d8*/ 	.word	0x00000000
        /*03dc*/ 	.short	0x010a
        /*03de*/ 	.byte	0xff
	.zero		1


	//   ....[47]....
        /*03e0*/ 	.word	0x000025d0
        /*03e4*/ 	.word	0x00000000
        /*03e8*/ 	.word	0x000000e0
        /*03ec*/ 	.short	0x010a
        /*03ee*/ 	.byte	0xff
	.zero		1


	//   ....[48]....
        /*03f0*/ 	.word	0x00002640
        /*03f4*/ 	.word	0x00000000
        /*03f8*/ 	.word	0x00000000
        /*03fc*/ 	.short	0x0101
        /*03fe*/ 	.byte	0xff
	.zero		1


	//   ....[49]....
        /*0400*/ 	.word	0x00002660
        /*0404*/ 	.word	0x000000ff
        /*0408*/ 	.word	0x00000090
        /*040c*/ 	.short	0x010a
        /*040e*/ 	.byte	0x05
	.zero		1


	//   ....[50]....
        /*0410*/ 	.word	0x00002780
        /*0414*/ 	.word	0x00000000
        /*0418*/ 	.word	0x00000080
        /*041c*/ 	.short	0x010a
        /*041e*/ 	.byte	0xff
	.zero		1


	//   ....[51]....
        /*0420*/ 	.word	0x00002880
        /*0424*/ 	.word	0x00000000
        /*0428*/ 	.word	0x00000000
        /*042c*/ 	.short	0x0101
        /*042e*/ 	.byte	0xff
	.zero		1


	//   ....[52]....
        /*0430*/ 	.word	0x00002910
        /*0434*/ 	.word	0x000000ff
        /*0438*/ 	.word	0x00000090
        /*043c*/ 	.short	0x0106
        /*043e*/ 	.byte	0x05
	.zero		1


	//   ....[53]....
        /*0440*/ 	.word	0x00002930
        /*0444*/ 	.word	0x000000ff
        /*0448*/ 	.word	0x00000090
        /*044c*/ 	.short	0x010a
        /*044e*/ 	.byte	0x05
	.zero		1


	//   ....[54]....
        /*0450*/ 	.word	0x000029c0
        /*0454*/ 	.word	0x000000ff
        /*0458*/ 	.word	0x00000090
        /*045c*/ 	.short	0x0106
        /*045e*/ 	.byte	0x04
	.zero		1


	//   ....[55]....
        /*0460*/ 	.word	0x00002a00
        /*0464*/ 	.word	0x00000000
        /*0468*/ 	.word	0x00000090
        /*046c*/ 	.short	0x010a
        /*046e*/ 	.byte	0xff
	.zero		1


	//   ....[56]....
        /*0470*/ 	.word	0x00002f00
        /*0474*/ 	.word	0x00000000
        /*0478*/ 	.word	0x00000080
        /*047c*/ 	.short	0x010a
        /*047e*/ 	.byte	0xff
	.zero		1


	//   ....[57]....
        /*0480*/ 	.word	0x00003010
        /*0484*/ 	.word	0x00000003
        /*0488*/ 	.word	0x00000000
        /*048c*/ 	.short	0x0101
        /*048e*/ 	.byte	0xff
	.zero		1


	//   ....[58]....
        /*0490*/ 	.word	0x00003020
        /*0494*/ 	.word	0x000000ff
        /*0498*/ 	.word	0x00000000
        /*049c*/ 	.short	0x010a
        /*049e*/ 	.byte	0x04
	.zero		1


	//   ....[59]....
        /*04a0*/ 	.word	0x00003040
        /*04a4*/ 	.word	0x000000ff
        /*04a8*/ 	.word	0x000000c0
        /*04ac*/ 	.short	0x010a
        /*04ae*/ 	.byte	0x08
	.zero		1


	//   ....[60]....
        /*04b0*/ 	.word	0x00003110
        /*04b4*/ 	.word	0x000000ff
        /*04b8*/ 	.word	0x00000000
        /*04bc*/ 	.short	0x010a
        /*04be*/ 	.byte	0x07
	.zero		1


	//   ....[61]....
        /*04c0*/ 	.word	0x00003250
        /*04c4*/ 	.word	0x000000ff
        /*04c8*/ 	.word	0x00000000
        /*04cc*/ 	.short	0x010a
        /*04ce*/ 	.byte	0x04
	.zero		1


	//   ....[62]....
        /*04d0*/ 	.word	0x00003440
        /*04d4*/ 	.word	0x000000ff
        /*04d8*/ 	.word	0x00000000
        /*04dc*/ 	.short	0x010a
        /*04de*/ 	.byte	0x05
	.zero		1


	//   ....[63]....
        /*04e0*/ 	.word	0x000034d0
        /*04e4*/ 	.word	0x000000ff
        /*04e8*/ 	.word	0x00000000
        /*04ec*/ 	.short	0x010a
        /*04ee*/ 	.byte	0x05
	.zero		1


	//   ....[64]....
        /*04f0*/ 	.word	0x00003560
        /*04f4*/ 	.word	0x000000ff
        /*04f8*/ 	.word	0x00000000
        /*04fc*/ 	.short	0x010a
        /*04fe*/ 	.byte	0x05
	.zero		1


	//   ....[65]....
        /*0500*/ 	.word	0x000035f0
        /*0504*/ 	.word	0x000000ff
        /*0508*/ 	.word	0x00000000
        /*050c*/ 	.short	0x010a
        /*050e*/ 	.byte	0x07
	.zero		1


	//   ....[66]....
        /*0510*/ 	.word	0x00003a30
        /*0514*/ 	.word	0x00000000
        /*0518*/ 	.word	0x00000080
        /*051c*/ 	.short	0x010a
        /*051e*/ 	.byte	0xff
	.zero		1


	//   ....[67]....
        /*0520*/ 	.word	0x00003af0
        /*0524*/ 	.word	0x00000000
        /*0528*/ 	.word	0x00000000
        /*052c*/ 	.short	0x0101
        /*052e*/ 	.byte	0xff
	.zero		1


	//   ....[68]....
        /*0530*/ 	.word	0x00003e10
        /*0534*/ 	.word	0x000000ff
        /*0538*/ 	.word	0x00000078
        /*053c*/ 	.short	0x010a
        /*053e*/ 	.byte	0x07
	.zero		1


	//   ....[69]....
        /*0540*/ 	.word	0x00004030
        /*0544*/ 	.word	0x000000ff
        /*0548*/ 	.word	0x00000058
        /*054c*/ 	.short	0x010a
        /*054e*/ 	.byte	0x0f
	.zero		1


	//   ....[70]....
        /*0550*/ 	.word	0x00004230
        /*0554*/ 	.word	0x000000ff
        /*0558*/ 	.word	0x00000040
        /*055c*/ 	.short	0x010b
        /*055e*/ 	.byte	0x0f
	.zero		1


	//   ....[71]....
        /*0560*/ 	.word	0x00004280
        /*0564*/ 	.word	0x000000ff
        /*0568*/ 	.word	0x00000000
        /*056c*/ 	.short	0x0101
        /*056e*/ 	.byte	0x10
	.zero		1


	//   ....[72]....
        /*0570*/ 	.word	0x000042c0
        /*0574*/ 	.word	0x000000ff
        /*0578*/ 	.word	0x00000058
        /*057c*/ 	.short	0x010a
        /*057e*/ 	.byte	0x0d
	.zero		1


	//   ....[73]....
        /*0580*/ 	.word	0x00004500
        /*0584*/ 	.word	0x000000ff
        /*0588*/ 	.word	0x00000040
        /*058c*/ 	.short	0x010b
        /*058e*/ 	.byte	0x0d
	.zero		1


	//   ....[74]....
        /*0590*/ 	.word	0x00004570
        /*0594*/ 	.word	0x000000ff
        /*0598*/ 	.word	0x00000000
        /*059c*/ 	.short	0x0101
        /*059e*/ 	.byte	0x0f
	.zero		1


	//   ....[75]....
        /*05a0*/ 	.word	0x000045c0
        /*05a4*/ 	.word	0x000000ff
        /*05a8*/ 	.word	0x00000000
        /*05ac*/ 	.short	0x010a
        /*05ae*/ 	.byte	0x04
	.zero		1


	//   ....[76]....
        /*05b0*/ 	.word	0x00004650
        /*05b4*/ 	.word	0x000000ff
        /*05b8*/ 	.word	0x00000000
        /*05bc*/ 	.short	0x010a
        /*05be*/ 	.byte	0x04
	.zero		1


	//   ....[77]....
        /*05c0*/ 	.word	0x000046f0
        /*05c4*/ 	.word	0x00000000
        /*05c8*/ 	.word	0x00000000
        /*05cc*/ 	.short	0x010a
        /*05ce*/ 	.byte	0xff
	.zero		1


	//   ....[78]....
        /*05d0*/ 	.word	0x00004a30
        /*05d4*/ 	.word	0x00000000
        /*05d8*/ 	.word	0x00000080
        /*05dc*/ 	.short	0x010a
        /*05de*/ 	.byte	0xff
	.zero		1


	//   ....[79]....
        /*05e0*/ 	.word	0x00004b40
        /*05e4*/ 	.word	0x00000000
        /*05e8*/ 	.word	0x00000000
        /*05ec*/ 	.short	0x0101
        /*05ee*/ 	.byte	0xff
	.zero		1


	//   ....[80]....
        /*05f0*/ 	.word	0x000055e0
        /*05f4*/ 	.word	0x00000000
        /*05f8*/ 	.word	0x00000040
        /*05fc*/ 	.short	0x010a
        /*05fe*/ 	.byte	0xff
	.zero		1


	//   ....[81]....
        /*0600*/ 	.word	0x00005650
        /*0604*/ 	.word	0x00000049
        /*0608*/ 	.word	0x000000a0
        /*060c*/ 	.short	0x010a
        /*060e*/ 	.byte	0xff
	.zero		1


	//   ....[82]....
        /*0610*/ 	.word	0x00005740
        /*0614*/ 	.word	0x00000000
        /*0618*/ 	.word	0x00000040
        /*061c*/ 	.short	0x010a
        /*061e*/ 	.byte	0xff
	.zero		1


	//   ....[83]....
        /*0620*/ 	.word	0x00005870
        /*0624*/ 	.word	0x00000049
        /*0628*/ 	.word	0x000000a0
        /*062c*/ 	.short	0x010a
        /*062e*/ 	.byte	0xff
	.zero		1


	//   ....[84]....
        /*0630*/ 	.word	0x00006380
        /*0634*/ 	.word	0x00000000
        /*0638*/ 	.word	0x00000000
        /*063c*/ 	.short	0x0101
        /*063e*/ 	.byte	0xff
	.zero		1


	//   ....[85]....
        /*0640*/ 	.word	0x00006390
        /*0644*/ 	.word	0x00000002
        /*0648*/ 	.word	0x00000040
        /*064c*/ 	.short	0x010a
        /*064e*/ 	.byte	0xff
	.zero		1


	//   ....[86]....
        /*0650*/ 	.word	0x00006460
        /*0654*/ 	.word	0x00000002
        /*0658*/ 	.word	0x00000040
        /*065c*/ 	.short	0x010a
        /*065e*/ 	.byte	0xff
	.zero		1


	//   ....[87]....
        /*0660*/ 	.word	0x000067b0
        /*0664*/ 	.word	0x000000ff
        /*0668*/ 	.word	0x00000000
        /*066c*/ 	.short	0x0101
        /*066e*/ 	.byte	0x05
	.zero		1


	//   ....[88]....
        /*0670*/ 	.word	0x00007100
        /*0674*/ 	.word	0x00000000
        /*0678*/ 	.word	0x00000000
        /*067c*/ 	.short	0x0101
        /*067e*/ 	.byte	0xff
	.zero		1


	//   ....[89]....
        /*0680*/ 	.word	0x00007370
        /*0684*/ 	.word	0x000000ff
        /*0688*/ 	.word	0x00000000
        /*068c*/ 	.short	0x0101
        /*068e*/ 	.byte	0x04
	.zero		1


	//   ....[90]....
        /*0690*/ 	.word	0x00007390
        /*0694*/ 	.word	0x00000002
        /*0698*/ 	.word	0x000000f0
        /*069c*/ 	.short	0x010a
        /*069e*/ 	.byte	0xff
	.zero		1


	//   ....[91]....
        /*06a0*/ 	.word	0x000073f0
        /*06a4*/ 	.word	0x00000002
        /*06a8*/ 	.word	0x00000020
        /*06ac*/ 	.short	0x010a
        /*06ae*/ 	.byte	0xff
	.zero		1


	//   ....[92]....
        /*06b0*/ 	.word	0x00007450
        /*06b4*/ 	.word	0x00000002
        /*06b8*/ 	.word	0x00000020
        /*06bc*/ 	.short	0x010a
        /*06be*/ 	.byte	0xff
	.zero		1


	//   ....[93]....
        /*06c0*/ 	.word	0x000074a0
        /*06c4*/ 	.word	0x00000002
        /*06c8*/ 	.word	0x00000080
        /*06cc*/ 	.short	0x010a
        /*06ce*/ 	.byte	0xff
	.zero		1


	//   ....[94]....
        /*06d0*/ 	.word	0x00007500
        /*06d4*/ 	.word	0x00000000
        /*06d8*/ 	.word	0x00000000
        /*06dc*/ 	.short	0x010a
        /*06de*/ 	.byte	0xff
	.zero		1


	//   ....[95]....
        /*06e0*/ 	.word	0x00007560
        /*06e4*/ 	.word	0x00000000
        /*06e8*/ 	.word	0x00000000
        /*06ec*/ 	.short	0x010a
        /*06ee*/ 	.byte	0xff
	.zero		1


	//   ....[96]....
        /*06f0*/ 	.word	0x000075c0
        /*06f4*/ 	.word	0x00000000
        /*06f8*/ 	.word	0x00000000
        /*06fc*/ 	.short	0x010a
        /*06fe*/ 	.byte	0xff
	.zero		1


	//   ....[97]....
        /*0700*/ 	.word	0x00007610
        /*0704*/ 	.word	0x00000000
        /*0708*/ 	.word	0x000000e0
        /*070c*/ 	.short	0x010a
        /*070e*/ 	.byte	0xff
	.zero		1


	//   ....[98]....
        /*0710*/ 	.word	0x00007670
        /*0714*/ 	.word	0x00000000
        /*0718*/ 	.word	0x00000090
        /*071c*/ 	.short	0x010a
        /*071e*/ 	.byte	0xff
	.zero		1


	//   ....[99]....
        /*0720*/ 	.word	0x000076c0
        /*0724*/ 	.word	0x00000000
        /*0728*/ 	.word	0x00000080
        /*072c*/ 	.short	0x010a
        /*072e*/ 	.byte	0xff
	.zero		1


	//   ....[100]....
        /*0730*/ 	.word	0x00007720
        /*0734*/ 	.word	0x00000000
        /*0738*/ 	.word	0x00000090
        /*073c*/ 	.short	0x010a
        /*073e*/ 	.byte	0xff
	.zero		1


	//   ....[101]....
        /*0740*/ 	.word	0x00007770
        /*0744*/ 	.word	0x00000000
        /*0748*/ 	.word	0x00000080
        /*074c*/ 	.short	0x010a
        /*074e*/ 	.byte	0xff
	.zero		1


	//   ....[102]....
        /*0750*/ 	.word	0x000077d0
        /*0754*/ 	.word	0x00000002
        /*0758*/ 	.word	0x000000c0
        /*075c*/ 	.short	0x010a
        /*075e*/ 	.byte	0xff
	.zero		1


	//   ....[103]....
        /*0760*/ 	.word	0x00007830
        /*0764*/ 	.word	0x00000000
        /*0768*/ 	.word	0x00000000
        /*076c*/ 	.short	0x010a
        /*076e*/ 	.byte	0xff
	.zero		1


	//   ....[104]....
        /*0770*/ 	.word	0x00007890
        /*0774*/ 	.word	0x00000000
        /*0778*/ 	.word	0x00000000
        /*077c*/ 	.short	0x010a
        /*077e*/ 	.byte	0xff
	.zero		1


	//   ....[105]....
        /*0780*/ 	.word	0x000078f0
        /*0784*/ 	.word	0x00000000
        /*0788*/ 	.word	0x00000000
        /*078c*/ 	.short	0x010a
        /*078e*/ 	.byte	0xff
	.zero		1


	//   ....[106]....
        /*0790*/ 	.word	0x00007950
        /*0794*/ 	.word	0x00000000
        /*0798*/ 	.word	0x00000000
        /*079c*/ 	.short	0x010a
        /*079e*/ 	.byte	0xff
	.zero		1


	//   ....[107]....
        /*07a0*/ 	.word	0x000079b0
        /*07a4*/ 	.word	0x00000000
        /*07a8*/ 	.word	0x00000000
        /*07ac*/ 	.short	0x010a
        /*07ae*/ 	.byte	0xff
	.zero		1


	//   ....[108]....
        /*07b0*/ 	.word	0x00007a00
        /*07b4*/ 	.word	0x00000000
        /*07b8*/ 	.word	0x00000080
        /*07bc*/ 	.short	0x010a
        /*07be*/ 	.byte	0xff
	.zero		1


	//   ....[109]....
        /*07c0*/ 	.word	0x00007a60
        /*07c4*/ 	.word	0x00000000
        /*07c8*/ 	.word	0x00000078
        /*07cc*/ 	.short	0x010a
        /*07ce*/ 	.byte	0xff
	.zero		1


	//   ....[110]....
        /*07d0*/ 	.word	0x00007ac0
        /*07d4*/ 	.word	0x00000000
        /*07d8*/ 	.word	0x00000058
        /*07dc*/ 	.short	0x010a
        /*07de*/ 	.byte	0xff
	.zero		1


	//   ....[111]....
        /*07e0*/ 	.word	0x00007b20
        /*07e4*/ 	.word	0x00000000
        /*07e8*/ 	.word	0x00000058
        /*07ec*/ 	.short	0x010a
        /*07ee*/ 	.byte	0xff
	.zero		1


	//   ....[112]....
        /*07f0*/ 	.word	0x00007b80
        /*07f4*/ 	.word	0x00000000
        /*07f8*/ 	.word	0x00000000
        /*07fc*/ 	.short	0x010a
        /*07fe*/ 	.byte	0xff
	.zero		1


	//   ....[113]....
        /*0800*/ 	.word	0x00007be0
        /*0804*/ 	.word	0x00000000
        /*0808*/ 	.word	0x00000000
        /*080c*/ 	.short	0x010a
        /*080e*/ 	.byte	0xff
	.zero		1


	//   ....[114]....
        /*0810*/ 	.word	0x00007c30
        /*0814*/ 	.word	0x00000000
        /*0818*/ 	.word	0x00000080
        /*081c*/ 	.short	0x010a
        /*081e*/ 	.byte	0xff
	.zero		1


	//   ....[115]....
        /*0820*/ 	.word	0x00007c80
        /*0824*/ 	.word	0x00000000
        /*0828*/ 	.word	0x00000040
        /*082c*/ 	.short	0x010a
        /*082e*/ 	.byte	0xff
	.zero		1


	//   ....[116]....
        /*0830*/ 	.word	0x00007cd0
        /*0834*/ 	.word	0x00000049
        /*0838*/ 	.word	0x000000a0
        /*083c*/ 	.short	0x010a
        /*083e*/ 	.byte	0xff
	.zero		1


	//   ....[117]....
        /*0840*/ 	.word	0x00007d20
        /*0844*/ 	.word	0x00000002
        /*0848*/ 	.word	0x00000040
        /*084c*/ 	.short	0x010a
        /*084e*/ 	.byte	0xff
	.zero		1


	//----- nvinfo : EIATTR_NUM_MBARRIERS
	.align		4
.L_47:
        /*0850*/ 	.byte	0x03, 0x38
        /*0852*/ 	.short	0x0020


	//----- nvinfo : EIATTR_EXIT_INSTR_OFFSETS
	.align		4
        /*0854*/ 	.byte	0x04, 0x1c
        /*0856*/ 	.short	(.L_49 - .L_48)


	//   ....[0]....
.L_48:
        /*0858*/ 	.word	0x000024e0


	//   ....[1]....
        /*085c*/ 	.word	0x000029d0


	//   ....[2]....
        /*0860*/ 	.word	0x00002a30


	//   ....[3]....
        /*0864*/ 	.word	0x00003850


	//   ....[4]....
        /*0868*/ 	.word	0x00004720


	//   ....[5]....
        /*086c*/ 	.word	0x00004760


	//   ....[6]....
        /*0870*/ 	.word	0x00007260


	//   ....[7]....
        /*0874*/ 	.word	0x000072e0


	//   ....[8]....
        /*0878*/ 	.word	0x00007310


	//   ....[9]....
        /*087c*/ 	.word	0x00007380


	//----- nvinfo : EIATTR_MAX_THREADS
	.align		4
.L_49:
        /*0880*/ 	.byte	0x04, 0x05
        /*0882*/ 	.short	(.L_51 - .L_50)
.L_50:
        /*0884*/ 	.word	0x00000100
        /*0888*/ 	.word	0x00000001
        /*088c*/ 	.word	0x00000001


	//----- nvinfo : EIATTR_CRS_STACK_SIZE
	.align		4
.L_51:
        /*0890*/ 	.byte	0x04, 0x1e
        /*0892*/ 	.short	(.L_53 - .L_52)
.L_52:
        /*0894*/ 	.word	0x00000000


	//----- nvinfo : EIATTR_CBANK_PARAM_SIZE
	.align		4
.L_53:
        /*0898*/ 	.byte	0x03, 0x19
        /*089a*/ 	.short	0x0800


	//----- nvinfo : EIATTR_PARAM_CBANK
	.align		4
        /*089c*/ 	.byte	0x04, 0x0a
        /*089e*/ 	.short	(.L_55 - .L_54)
	.align		4
.L_54:
        /*08a0*/ 	.word	index@(.nv.constant0._ZN7cutlass13device_kernelINS_4gemm6kernel13GemmUniversalIN4cute5tupleIJiiiiEEENS1_10collective13CollectiveMmaINS1_35MainloopSm100TmaUmmaWarpSpecializedILi4ELi2ELi4ENS5_IJNS4_1CILi1EEESB_SB_EEEEENS5_IJNSA_ILi128EEENSA_ILi64EEENSA_ILi32EEEEEENS_6half_tENS5_IJlSB_lEEESI_SJ_NS4_8TiledMMAINS4_8MMA_AtomIJNS4_20SM100_MMA_F16BF16_SSISI_SI_fLi128ELi64ELNS4_4UMMA5MajorE0ELSO_0ELNSN_7ScaleInE0ELSP_0EEEEEENS4_6LayoutISC_NS5_IJNSA_ILi0EEEST_ST_EEEEENS5_IJNS4_10UnderscoreESW_SW_EEEEENS4_13SM90_TMA_LOADENS4_14ComposedLayoutINS4_7SwizzleILi2ELi4ELi3EEENS4_18smem_ptr_flag_bitsILi16EEENSS_INS5_IJNSA_ILi8EEESG_EEENS5_IJSG_SB_EEEEEEEvNS4_8identityESZ_S19_vS1A_EENS_8epilogue10collective18CollectiveEpilogueINS1C_23Sm100TmaWarpSpecializedILi3ELi2ELi32ELb1ELb0EEEJSH_NS5_IJNSS_ISE_SB_EENSS_ISG_SB_EEEEESI_SJ_SI_SJ_NS1C_6fusion15FusionCallbacksIS1G_NS1K_17LinearCombinationISI_fSI_fLNS_15FloatRoundStyleE2EEESH_S1J_JEEENS4_5SM1004TMEM4LOAD26SM100_TMEM_LOAD_32dp32b32xESZ_S19_NS4_39AutoVectorizingCopyWithAssumedAlignmentILi128EEENS4_14SM90_TMA_STOREES19_S1V_S1V_EEEvvEEEEvNT_6ParamsE)
        /*08a4*/ 	.short	0x0380
        /*08a6*/ 	.short	0x0800


	//----- nvinfo : EIATTR_SW_WAR
	.align		4
.L_55:
        /*08a8*/ 	.byte	0x04, 0x36
        /*08aa*/ 	.short	(.L_57 - .L_56)
.L_56:
        /*08ac*/ 	.word	0x00000008
.L_57:


//--------------------- .nv.callgraph             --------------------------
	.section	.nv.callgraph,"",@"SHT_CUDA_CALLGRAPH"
	.align	4
	.sectionentsize	8
	.align		4
        /*0000*/ 	.word	0x00000000
	.align		4
        /*0004*/ 	.word	0xffffffff
	.align		4
        /*0008*/ 	.word	index@(_ZN7cutlass13device_kernelINS_4gemm6kernel13GemmUniversalIN4cute5tupleIJiiiiEEENS1_10collective13CollectiveMmaINS1_35MainloopSm100TmaUmmaWarpSpecializedILi4ELi2ELi4ENS5_IJNS4_1CILi1EEESB_SB_EEEEENS5_IJNSA_ILi128EEENSA_ILi64EEENSA_ILi32EEEEEENS_6half_tENS5_IJlSB_lEEESI_SJ_NS4_8TiledMMAINS4_8MMA_AtomIJNS4_20SM100_MMA_F16BF16_SSISI_SI_fLi128ELi64ELNS4_4UMMA5MajorE0ELSO_0ELNSN_7ScaleInE0ELSP_0EEEEEENS4_6LayoutISC_NS5_IJNSA_ILi0EEEST_ST_EEEEENS5_IJNS4_10UnderscoreESW_SW_EEEEENS4_13SM90_TMA_LOADENS4_14ComposedLayoutINS4_7SwizzleILi2ELi4ELi3EEENS4_18smem_ptr_flag_bitsILi16EEENSS_INS5_IJNSA_ILi8EEESG_EEENS5_IJSG_SB_EEEEEEEvNS4_8identityESZ_S19_vS1A_EENS_8epilogue10collective18CollectiveEpilogueINS1C_23Sm100TmaWarpSpecializedILi3ELi2ELi32ELb1ELb0EEEJSH_NS5_IJNSS_ISE_SB_EENSS_ISG_SB_EEEEESI_SJ_SI_SJ_NS1C_6fusion15FusionCallbacksIS1G_NS1K_17LinearCombinationISI_fSI_fLNS_15FloatRoundStyleE2EEESH_S1J_JEEENS4_5SM1004TMEM4LOAD26SM100_TMEM_LOAD_32dp32b32xESZ_S19_NS4_39AutoVectorizingCopyWithAssumedAlignmentILi128EEENS4_14SM90_TMA_STOREES19_S1V_S1V_EEEvvEEEEvNT_6ParamsE)
	.align		4
        /*000c*/ 	.word	index@(__assertfail)
	.align		4
        /*0010*/ 	.word	0x00000000
	.align		4
        /*0014*/ 	.word	0xfffffffe
	.align		4
        /*0018*/ 	.word	0x00000000
	.align		4
        /*001c*/ 	.word	0xfffffffd
	.align		4
        /*0020*/ 	.word	0x00000000
	.align		4
        /*0024*/ 	.word	0xfffffffc


//--------------------- .nv.constant4             --------------------------
	.section	.nv.constant4,"a",@progbits
	.align	8
	.align		8
.nv.constant4:
        /*0000*/ 	.dword	__assertfail
	.align		8
        /*0008*/ 	.dword	__unnamed_1
	.align		8
        /*0010*/ 	.dword	__unnamed_2
	.align		8
        /*0018*/ 	.dword	_ZN39_INTERNAL_bc5571e3_4_k_cu_cce837f2_63084cuda3std3__45__cpo5beginE
	.align		8
        /*0020*/ 	.dword	_ZN39_INTERNAL_bc5571e3_4_k_cu_cce837f2_63084cuda3std3__45__cpo3endE
	.align		8
        /*0028*/ 	.dword	_ZN39_INTERNAL_bc5571e3_4_k_cu_cce837f2_63084cuda3std3__45__cpo6cbeginE
	.align		8
        /*0030*/ 	.dword	_ZN39_INTERNAL_bc5571e3_4_k_cu_cce837f2_63084cuda3std3__45__cpo4cendE
	.align		8
        /*0038*/ 	.dword	_ZN39_INTERNAL_bc5571e3_4_k_cu_cce837f2_63084cuda3std3__441_GLOBAL__N__bc5571e3_4_k_cu_cce837f2_63086ignoreE
	.align		8
        /*0040*/ 	.dword	_ZN39_INTERNAL_bc5571e3_4_k_cu_cce837f2_63084cuda3std3__419piecewise_constructE
	.align		8
        /*0048*/ 	.dword	_ZN39_INTERNAL_bc5571e3_4_k_cu_cce837f2_63084cuda3std3__48in_placeE
	.align		8
        /*0050*/ 	.dword	_ZN39_INTERNAL_bc5571e3_4_k_cu_cce837f2_63084cuda3std6ranges3__45__cpo4swapE
	.align		8
        /*0058*/ 	.dword	_ZN39_INTERNAL_bc5571e3_4_k_cu_cce837f2_63084cuda3std6ranges3__45__cpo9iter_moveE
	.align		8
        /*0060*/ 	.dword	_ZN39_INTERNAL_bc5571e3_4_k_cu_cce837f2_63084cute7productE
	.align		8
        /*0068*/ 	.dword	_ZN39_INTERNAL_bc5571e3_4_k_cu_cce837f2_63084cute1_E
	.align		8
        /*0070*/ 	.dword	$str$25
	.align		8
        /*0078*/ 	.dword	$str$26
	.align		8
        /*0080*/ 	.dword	$str$27
	.align		8
        /*0088*/ 	.dword	$str$28


//--------------------- .text._ZN7cutlass13device_kernelINS_4gemm6kernel13GemmUniversalIN4cute5tupleIJiiiiEEENS1_10collective13CollectiveMmaINS1_35MainloopSm100TmaUmmaWarpSpecializedILi4ELi2ELi4ENS5_IJNS4_1CILi1EEESB_SB_EEEEENS5_IJNSA_ILi128EEENSA_ILi64EEENSA_ILi32EEEEEENS_6half_tENS5_IJlSB_lEEESI_SJ_NS4_8TiledMMAINS4_8MMA_AtomIJNS4_20SM100_MMA_F16BF16_SSISI_SI_fLi128ELi64ELNS4_4UMMA5MajorE0ELSO_0ELNSN_7ScaleInE0ELSP_0EEEEEENS4_6LayoutISC_NS5_IJNSA_ILi0EEEST_ST_EEEEENS5_IJNS4_10UnderscoreESW_SW_EEEEENS4_13SM90_TMA_LOADENS4_14ComposedLayoutINS4_7SwizzleILi2ELi4ELi3EEENS4_18smem_ptr_flag_bitsILi16EEENSS_INS5_IJNSA_ILi8EEESG_EEENS5_IJSG_SB_EEEEEEEvNS4_8identityESZ_S19_vS1A_EENS_8epilogue10collective18CollectiveEpilogueINS1C_23Sm100TmaWarpSpecializedILi3ELi2ELi32ELb1ELb0EEEJSH_NS5_IJNSS_ISE_SB_EENSS_ISG_SB_EEEEESI_SJ_SI_SJ_NS1C_6fusion15FusionCallbacksIS1G_NS1K_17LinearCombinationISI_fSI_fLNS_15FloatRoundStyleE2EEESH_S1J_JEEENS4_5SM1004TMEM4LOAD26SM100_TMEM_LOAD_32dp32b32xESZ_S19_NS4_39AutoVectorizingCopyWithAssumedAlignmentILi128EEENS4_14SM90_TMA_STOREES19_S1V_S1V_EEEvvEEEEvNT_6ParamsE --------------------------
	.section	.text._ZN7cutlass13device_kernelINS_4gemm6kernel13GemmUniversalIN4cute5tupleIJiiiiEEENS1_10collective13CollectiveMmaINS1_35MainloopSm100TmaUmmaWarpSpecializedILi4ELi2ELi4ENS5_IJNS4_1CILi1EEESB_SB_EEEEENS5_IJNSA_ILi128EEENSA_ILi64EEENSA_ILi32EEEEEENS_6half_tENS5_IJlSB_lEEESI_SJ_NS4_8TiledMMAINS4_8MMA_AtomIJNS4_20SM100_MMA_F16BF16_SSISI_SI_fLi128ELi64ELNS4_4UMMA5MajorE0ELSO_0ELNSN_7ScaleInE0ELSP_0EEEEEENS4_6LayoutISC_NS5_IJNSA_ILi0EEEST_ST_EEEEENS5_IJNS4_10UnderscoreESW_SW_EEEEENS4_13SM90_TMA_LOADENS4_14ComposedLayoutINS4_7SwizzleILi2ELi4ELi3EEENS4_18smem_ptr_flag_bitsILi16EEENSS_INS5_IJNSA_ILi8EEESG_EEENS5_IJSG_SB_EEEEEEEvNS4_8identityESZ_S19_vS1A_EENS_8epilogue10collective18CollectiveEpilogueINS1C_23Sm100TmaWarpSpecializedILi3ELi2ELi32ELb1ELb0EEEJSH_NS5_IJNSS_ISE_SB_EENSS_ISG_SB_EEEEESI_SJ_SI_SJ_NS1C_6fusion15FusionCallbacksIS1G_NS1K_17LinearCombinationISI_fSI_fLNS_15FloatRoundStyleE2EEESH_S1J_JEEENS4_5SM1004TMEM4LOAD26SM100_TMEM_LOAD_32dp32b32xESZ_S19_NS4_39AutoVectorizingCopyWithAssumedAlignmentILi128EEENS4_14SM90_TMA_STOREES19_S1V_S1V_EEEvvEEEEvNT_6ParamsE,"ax",@progbits
	.align	128
.text._ZN7cutlass13device_kernelINS_4gemm6kernel13GemmUniversalIN4cute5tupleIJiiiiEEENS1_10collective13CollectiveMmaINS1_35MainloopSm100TmaUmmaWarpSpecializedILi4ELi2ELi4ENS5_IJNS4_1CILi1EEESB_SB_EEEEENS5_IJNSA_ILi128EEENSA_ILi64EEENSA_ILi32EEEEEENS_6half_tENS5_IJlSB_lEEESI_SJ_NS4_8TiledMMAINS4_8MMA_AtomIJNS4_20SM100_MMA_F16BF16_SSISI_SI_fLi128ELi64ELNS4_4UMMA5MajorE0ELSO_0ELNSN_7ScaleInE0ELSP_0EEEEEENS4_6LayoutISC_NS5_IJNSA_ILi0EEEST_ST_EEEEENS5_IJNS4_10UnderscoreESW_SW_EEEEENS4_13SM90_TMA_LOADENS4_14ComposedLayoutINS4_7SwizzleILi2ELi4ELi3EEENS4_18smem_ptr_flag_bitsILi16EEENSS_INS5_IJNSA_ILi8EEESG_EEENS5_IJSG_SB_EEEEEEEvNS4_8identityESZ_S19_vS1A_EENS_8epilogue10collective18CollectiveEpilogueINS1C_23Sm100TmaWarpSpecializedILi3ELi2ELi32ELb1ELb0EEEJSH_NS5_IJNSS_ISE_SB_EENSS_ISG_SB_EEEEESI_SJ_SI_SJ_NS1C_6fusion15FusionCallbacksIS1G_NS1K_17LinearCombinationISI_fSI_fLNS_15FloatRoundStyleE2EEESH_S1J_JEEENS4_5SM1004TMEM4LOAD26SM100_TMEM_LOAD_32dp32b32xESZ_S19_NS4_39AutoVectorizingCopyWithAssumedAlignmentILi128EEENS4_14SM90_TMA_STOREES19_S1V_S1V_EEEvvEEEEvNT_6ParamsE:
        .type           _ZN7cutlass13device_kernelINS_4gemm6kernel13GemmUniversalIN4cute5tupleIJiiiiEEENS1_10collective13CollectiveMmaINS1_35MainloopSm100TmaUmmaWarpSpecializedILi4ELi2ELi4ENS5_IJNS4_1CILi1EEESB_SB_EEEEENS5_IJNSA_ILi128EEENSA_ILi64EEENSA_ILi32EEEEEENS_6half_tENS5_IJlSB_lEEESI_SJ_NS4_8TiledMMAINS4_8MMA_AtomIJNS4_20SM100_MMA_F16BF16_SSISI_SI_fLi128ELi64ELNS4_4UMMA5MajorE0ELSO_0ELNSN_7ScaleInE0ELSP_0EEEEEENS4_6LayoutISC_NS5_IJNSA_ILi0EEEST_ST_EEEEENS5_IJNS4_10UnderscoreESW_SW_EEEEENS4_13SM90_TMA_LOADENS4_14ComposedLayoutINS4_7SwizzleILi2ELi4ELi3EEENS4_18smem_ptr_flag_bitsILi16EEENSS_INS5_IJNSA_ILi8EEESG_EEENS5_IJSG_SB_EEEEEEEvNS4_8identityESZ_S19_vS1A_EENS_8epilogue10collective18CollectiveEpilogueINS1C_23Sm100TmaWarpSpecializedILi3ELi2ELi32ELb1ELb0EEEJSH_NS5_IJNSS_ISE_SB_EENSS_ISG_SB_EEEEESI_SJ_SI_SJ_NS1C_6fusion15FusionCallbacksIS1G_NS1K_17LinearCombinationISI_fSI_fLNS_15FloatRoundStyleE2EEESH_S1J_JEEENS4_5SM1004TMEM4LOAD26SM100_TMEM_LOAD_32dp32b32xESZ_S19_NS4_39AutoVectorizingCopyWithAssumedAlignmentILi128EEENS4_14SM90_TMA_STOREES19_S1V_S1V_EEEvvEEEEvNT_6ParamsE,@function
        .size           _ZN7cutlass13device_kernelINS_4gemm6kernel13GemmUniversalIN4cute5tupleIJiiiiEEENS1_10collective13CollectiveMmaINS1_35MainloopSm100TmaUmmaWarpSpecializedILi4ELi2ELi4ENS5_IJNS4_1CILi1EEESB_SB_EEEEENS5_IJNSA_ILi128EEENSA_ILi64EEENSA_ILi32EEEEEENS_6half_tENS5_IJlSB_lEEESI_SJ_NS4_8TiledMMAINS4_8MMA_AtomIJNS4_20SM100_MMA_F16BF16_SSISI_SI_fLi128ELi64ELNS4_4UMMA5MajorE0ELSO_0ELNSN_7ScaleInE0ELSP_0EEEEEENS4_6LayoutISC_NS5_IJNSA_ILi0EEEST_ST_EEEEENS5_IJNS4_10UnderscoreESW_SW_EEEEENS4_13SM90_TMA_LOADENS4_14ComposedLayoutINS4_7SwizzleILi2ELi4ELi3EEENS4_18smem_ptr_flag_bitsILi16EEENSS_INS5_IJNSA_ILi8EEESG_EEENS5_IJSG_SB_EEEEEEEvNS4_8identityESZ_S19_vS1A_EENS_8epilogue10collective18CollectiveEpilogueINS1C_23Sm100TmaWarpSpecializedILi3ELi2ELi32ELb1ELb0EEEJSH_NS5_IJNSS_ISE_SB_EENSS_ISG_SB_EEEEESI_SJ_SI_SJ_NS1C_6fusion15FusionCallbacksIS1G_NS1K_17LinearCombinationISI_fSI_fLNS_15FloatRoundStyleE2EEESH_S1J_JEEENS4_5SM1004TMEM4LOAD26SM100_TMEM_LOAD_32dp32b32xESZ_S19_NS4_39AutoVectorizingCopyWithAssumedAlignmentILi128EEENS4_14SM90_TMA_STOREES19_S1V_S1V_EEEvvEEEEvNT_6ParamsE,(.L_x_154 - _ZN7cutlass13device_kernelINS_4gemm6kernel13GemmUniversalIN4cute5tupleIJiiiiEEENS1_10collective13CollectiveMmaINS1_35MainloopSm100TmaUmmaWarpSpecializedILi4ELi2ELi4ENS5_IJNS4_1CILi1EEESB_SB_EEEEENS5_IJNSA_ILi128EEENSA_ILi64EEENSA_ILi32EEEEEENS_6half_tENS5_IJlSB_lEEESI_SJ_NS4_8TiledMMAINS4_8MMA_AtomIJNS4_20SM100_MMA_F16BF16_SSISI_SI_fLi128ELi64ELNS4_4UMMA5MajorE0ELSO_0ELNSN_7ScaleInE0ELSP_0EEEEEENS4_6LayoutISC_NS5_IJNSA_ILi0EEEST_ST_EEEEENS5_IJNS4_10UnderscoreESW_SW_EEEEENS4_13SM90_TMA_LOADENS4_14ComposedLayoutINS4_7SwizzleILi2ELi4ELi3EEENS4_18smem_ptr_flag_bitsILi16EEENSS_INS5_IJNSA_ILi8EEESG_EEENS5_IJSG_SB_EEEEEEEvNS4_8identityESZ_S19_vS1A_EENS_8epilogue10collective18CollectiveEpilogueINS1C_23Sm100TmaWarpSpecializedILi3ELi2ELi32ELb1ELb0EEEJSH_NS5_IJNSS_ISE_SB_EENSS_ISG_SB_EEEEESI_SJ_SI_SJ_NS1C_6fusion15FusionCallbacksIS1G_NS1K_17LinearCombinationISI_fSI_fLNS_15FloatRoundStyleE2EEESH_S1J_JEEENS4_5SM1004TMEM4LOAD26SM100_TMEM_LOAD_32dp32b32xESZ_S19_NS4_39AutoVectorizingCopyWithAssumedAlignmentILi128EEENS4_14SM90_TMA_STOREES19_S1V_S1V_EEEvvEEEEvNT_6ParamsE)
        .other          _ZN7cutlass13device_kernelINS_4gemm6kernel13GemmUniversalIN4cute5tupleIJiiiiEEENS1_10collective13CollectiveMmaINS1_35MainloopSm100TmaUmmaWarpSpecializedILi4ELi2ELi4ENS5_IJNS4_1CILi1EEESB_SB_EEEEENS5_IJNSA_ILi128EEENSA_ILi64EEENSA_ILi32EEEEEENS_6half_tENS5_IJlSB_lEEESI_SJ_NS4_8TiledMMAINS4_8MMA_AtomIJNS4_20SM100_MMA_F16BF16_SSISI_SI_fLi128ELi64ELNS4_4UMMA5MajorE0ELSO_0ELNSN_7ScaleInE0ELSP_0EEEEEENS4_6LayoutISC_NS5_IJNSA_ILi0EEEST_ST_EEEEENS5_IJNS4_10UnderscoreESW_SW_EEEEENS4_13SM90_TMA_LOADENS4_14ComposedLayoutINS4_7SwizzleILi2ELi4ELi3EEENS4_18smem_ptr_flag_bitsILi16EEENSS_INS5_IJNSA_ILi8EEESG_EEENS5_IJSG_SB_EEEEEEEvNS4_8identityESZ_S19_vS1A_EENS_8epilogue10collective18CollectiveEpilogueINS1C_23Sm100TmaWarpSpecializedILi3ELi2ELi32ELb1ELb0EEEJSH_NS5_IJNSS_ISE_SB_EENSS_ISG_SB_EEEEESI_SJ_SI_SJ_NS1C_6fusion15FusionCallbacksIS1G_NS1K_17LinearCombinationISI_fSI_fLNS_15FloatRoundStyleE2EEESH_S1J_JEEENS4_5SM1004TMEM4LOAD26SM100_TMEM_LOAD_32dp32b32xESZ_S19_NS4_39AutoVectorizingCopyWithAssumedAlignmentILi128EEENS4_14SM90_TMA_STOREES19_S1V_S1V_EEEvvEEEEvNT_6ParamsE,@"STO_CUDA_ENTRY STV_DEFAULT"
_ZN7cutlass13device_kernelINS_4gemm6kernel13GemmUniversalIN4cute5tupleIJiiiiEEENS1_10collective13CollectiveMmaINS1_35MainloopSm100TmaUmmaWarpSpecializedILi4ELi2ELi4ENS5_IJNS4_1CILi1EEESB_SB_EEEEENS5_IJNSA_ILi128EEENSA_ILi64EEENSA_ILi32EEEEEENS_6half_tENS5_IJlSB_lEEESI_SJ_NS4_8TiledMMAINS4_8MMA_AtomIJNS4_20SM100_MMA_F16BF16_SSISI_SI_fLi128ELi64ELNS4_4UMMA5MajorE0ELSO_0ELNSN_7ScaleInE0ELSP_0EEEEEENS4_6LayoutISC_NS5_IJNSA_ILi0EEEST_ST_EEEEENS5_IJNS4_10UnderscoreESW_SW_EEEEENS4_13SM90_TMA_LOADENS4_14ComposedLayoutINS4_7SwizzleILi2ELi4ELi3EEENS4_18smem_ptr_flag_bitsILi16EEENSS_INS5_IJNSA_ILi8EEESG_EEENS5_IJSG_SB_EEEEEEEvNS4_8identityESZ_S19_vS1A_EENS_8epilogue10collective18CollectiveEpilogueINS1C_23Sm100TmaWarpSpecializedILi3ELi2ELi32ELb1ELb0EEEJSH_NS5_IJNSS_ISE_SB_EENSS_ISG_SB_EEEEESI_SJ_SI_SJ_NS1C_6fusion15FusionCallbacksIS1G_NS1K_17LinearCombinationISI_fSI_fLNS_15FloatRoundStyleE2EEESH_S1J_JEEENS4_5SM1004TMEM4LOAD26SM100_TMEM_LOAD_32dp32b32xESZ_S19_NS4_39AutoVectorizingCopyWithAssumedAlignmentILi128EEENS4_14SM90_TMA_STOREES19_S1V_S1V_EEEvvEEEEvNT_6ParamsE:
[----:B------:R-:W1:Y:S01]  /*0000*/  LDC R1, c[0x0][0x37c] ;  /* 0x0000df00ff017b82 */ /* 0x000e620000000800 */
[----:B------:R-:W2:Y:S01]  /*0010*/  S2R R93, SR_TID.X ;  /* 0x00000000005d7919 */ /* 0x000ea20000002100 */
[----:B------:R-:W3:Y:S01]  /*0020*/  LDCU.64 UR4, c[0x0][0x890] ;  /* 0x00011200ff0477ac */ /* 0x000ee20008000a00 */
[----:B------:R-:W-:Y:S02]  /*0030*/  PRMT R88, RZ, 0x7610, R88 ;  /* 0x00007610ff587816 */ /* 0x000fe40000000058 */
[----:B------:R-:W-:Y:S01]  /*0040*/  ELECT P5, URZ, PT ;  /* 0x0000000000ff782f */ /* 0x000fe200038a0000 */
[----:B------:R-:W4:Y:S01]  /*0050*/  LDCU.64 UR46, c[0x0][0x358] ;  /* 0x00006b00ff2e77ac */ /* 0x000f220008000a00 */
[----:B---3--:R-:W-:-:S04]  /*0060*/  UISETP.NE.U32.AND UP0, UPT, UR4, URZ, UPT ;  /* 0x000000ff0400728c */ /* 0x008fc8000bf05070 */
[----:B------:R-:W-:Y:S01]  /*0070*/  UISETP.NE.AND.EX UP0, UPT, UR5, URZ, UPT, UP0 ;  /* 0x000000ff0500728c */ /* 0x000fe2000bf05300 */
[----:B--2---:R-:W-:-:S05]  /*0080*/  SHF.R.U32.HI R92, RZ, 0x5, R93 ;  /* 0x00000005ff5c7819 */ /* 0x004fca000001165d */
[----:B------:R-:W2:Y:S02]  /*0090*/  SHFL.IDX PT, R0, R92, RZ, 0x1f ;  /* 0x00001fff5c007589 */ /* 0x000ea400000e0000 */
[----:B--2---:R-:W-:Y:S01]  /*00a0*/  R2UR UR8, R0 ;  /* 0x00000000000872ca */ /* 0x004fe200000e0000 */
[----:B-1--4-:R-:W-:-:S14]  /*00b0*/  BRA.U UP0, `(.L_x_0) ;  /* 0x00000001002c7547 */ /* 0x012fdc000b800000 */
[----:B------:R-:W1:Y:S02]  /*00c0*/  LDCU.64 UR6, c[0x0][0x888] ;  /* 0x00011100ff0677ac */ /* 0x000e640008000a00 */
[----:B-1----:R-:W-:-:S04]  /*00d0*/  UISETP.NE.U32.AND UP0, UPT, UR6, URZ, UPT ;  /* 0x000000ff0600728c */ /* 0x002fc8000bf05070 */
[----:B------:R-:W-:-:S09]  /*00e0*/  UISETP.NE.AND.EX UP0, UPT, UR7, URZ, UPT, UP0 ;  /* 0x000000ff0700728c */ /* 0x000fd2000bf05300 */
[----:B------:R-:W-:Y:S05]  /*00f0*/  BRA.U !UP0, `(.L_x_1) ;  /* 0x0000000108107547 */ /* 0x000fea000b800000 */
[----:B------:R-:W1:Y:S02]  /*0100*/  LDC.64 R2, c[0x0][0x888] ;  /* 0x00022200ff027b82 */ /* 0x000e640000000a00 */
[----:B-1----:R1:W5:Y:S01]  /*0110*/  LDG.E R49, desc[UR46][R2.64] ;  /* 0x0000002e02317981 */ /* 0x002362000c1e1900 */
[----:B------:R-:W-:Y:S01]  /*0120*/  HFMA2 R88, -RZ, RZ, 0, 5.9604644775390625e-08 ;  /* 0x00000001ff587431 */ /* 0x000fe200000001ff */
[----:B------:R-:W-:Y:S05]  /*0130*/  BRA `(.L_x_0) ;  /* 0x00000000000c7947 */ /* 0x000fea0003800000 */
.L_x_1:
[----:B------:R-:W1:Y:S01]  /*0140*/  LDCU UR6, c[0x0][0x880] ;  /* 0x00011000ff0677ac */ /* 0x000e620008000800 */
[----:B------:R-:W-:Y:S01]  /*0150*/  HFMA2 R88, -RZ, RZ, 0, 5.9604644775390625e-08 ;  /* 0x00000001ff587431 */ /* 0x000fe200000001ff */
[----:B-1----:R-:W-:-:S07]  /*0160*/  MOV R49, UR6 ;  /* 0x0000000600317c02 */ /* 0x002fce0008000f00 */
.L_x_0:
[----:B------:R-:W2:Y:S02]  /*0170*/  LDCU.64 UR6, c[0x0][0x8b0] ;  /* 0x00011600ff0677ac */ /* 0x000ea40008000a00 */
[----:B--2---:R-:W-:-:S04]  /*0180*/  UISETP.NE.U32.AND UP0, UPT, UR6, URZ, UPT ;  /* 0x000000ff0600728c */ /* 0x004fc8000bf05070 */
[----:B------:R-:W-:-:S09]  /*0190*/  UISETP.NE.AND.EX UP0, UPT, UR7, URZ, UPT, UP0 ;  /* 0x000000ff0700728c */ /* 0x000fd2000bf05300 */
[----:B------:R-:W-:Y:S05]  /*01a0*/  BRA.U UP0, `(.L_x_2) ;  /* 0x0000000100247547 */ /* 0x000fea000b800000 */
[----:B------:R-:W2:Y:S02]  /*01b0*/  LDCU.64 UR6, c[0x0][0x8a8] ;  /* 0x00011500ff0677ac */ /* 0x000ea40008000a00 */
[----:B--2---:R-:W-:-:S04]  /*01c0*/  UISETP.NE.U32.AND UP0, UPT, UR6, URZ, UPT ;  /* 0x000000ff0600728c */ /* 0x004fc8000bf05070 */
[----:B------:R-:W-:-:S09]  /*01d0*/  UISETP.NE.AND.EX UP0, UPT, UR7, URZ, UPT, UP0 ;  /* 0x000000ff0700728c */ /* 0x000fd2000bf05300 */
[----:B------:R-:W-:Y:S05]  /*01e0*/  BRA.U !UP0, `(.L_x_3) ;  /* 0x00000001080c7547 */ /* 0x000fea000b800000 */
[----:B-1----:R-:W1:Y:S02]  /*01f0*/  LDC.64 R2, c[0x0][0x8a8] ;  /* 0x00022a00ff027b82 */ /* 0x002e640000000a00 */
[----:B-1----:R2:W5:Y:S01]  /*0200*/  LDG.E R47, desc[UR46][R2.64] ;  /* 0x0000002e022f7981 */ /* 0x002562000c1e1900 */
[----:B------:R-:W-:Y:S05]  /*0210*/  BRA `(.L_x_2) ;  /* 0x0000000000087947 */ /* 0x000fea0003800000 */
.L_x_3:
[----:B------:R-:W2:Y:S02]  /*0220*/  LDCU UR6, c[0x0][0x8a0] ;  /* 0x00011400ff0677ac */ /* 0x000ea40008000800 */
[----:B--2---:R-:W-:Y:S02]  /*0230*/  MOV R47, UR6 ;  /* 0x00000006002f7c02 */ /* 0x004fe40008000f00 */
.L_x_2:
[----:B------:R-:W-:Y:S01]  /*0240*/  IMAD.U32 R0, RZ, RZ, UR8 ;  /* 0x00000008ff007e24 */ /* 0x000fe2000f8e00ff */
[----:B------:R-:W-:Y:S04]  /*0250*/  BSSY.RECONVERGENT B0, `(.L_x_4) ;  /* 0x000000c000007945 */ /* 0x000fe80003800200 */
[C---:B------:R-:W-:Y:S02]  /*0260*/  ISETP.NE.OR P1, PT, R0.reuse, 0x1, !P5 ;  /* 0x000000010000780c */ /* 0x040fe40006f25670 */
[----:B------:R-:W-:-:S11]  /*0270*/  ISETP.NE.OR P0, PT, R0, 0x3, !P5 ;  /* 0x000000030000780c */ /* 0x000fd60006f05670 */
[----:B------:R-:W-:Y:S05]  /*0280*/  @P1 BRA `(.L_x_5) ;  /* 0x0000000000201947 */ /* 0x000fea0003800000 */
[----:B------:R-:W3:Y:S02]  /*0290*/  LDCU.64 UR6, c[0x0][0x348] ;  /* 0x00006900ff0677ac */ /* 0x000ee40008000a00 */
[----:B---3--:R-:W-:Y:S02]  /*02a0*/  UIADD3 UR10, UP1, UPT, UR6, 0x80, URZ ;  /* 0x00000080060a7890 */ /* 0x008fe4000ff3e0ff */
[----:B------:R-:W-:Y:S02]  /*02b0*/  UIADD3 UR6, UP0, UPT, UR6, 0x180, URZ ;  /* 0x0000018006067890 */ /* 0x000fe4000ff1e0ff */
[----:B------:R-:W-:Y:S02]  /*02c0*/  UIADD3.X UR11, UPT, UPT, URZ, UR7, URZ, UP1, !UPT ;  /* 0x00000007ff0b7290 */ /* 0x000fe40008ffe4ff */
[----:B------:R-:W-:-:S07]  /*02d0*/  UIADD3.X UR7, UPT, UPT, URZ, UR7, URZ, UP0, !UPT ;  /* 0x00000007ff077290 */ /* 0x000fce00087fe4ff */
[----:B------:R3:W-:Y:S02]  /*02e0*/  UTMACCTL.PF [UR10] ;  /* 0x000000000a0079b9 */ /* 0x0007e40008040000 */
[----:B------:R3:W-:Y:S02]  /*02f0*/  UTMACCTL.PF [UR6] ;  /* 0x00000000060079b9 */ /* 0x0007e40008040000 */
[----:B---3--:R-:W-:Y:S01]  /*0300*/  NOP ;  /* 0x0000000000007918 */ /* 0x008fe20000000000 */
.L_x_5:
[----:B------:R-:W-:Y:S05]  /*0310*/  BSYNC.RECONVERGENT B0 ;  /* 0x0000000000007941 */ /* 0x000fea0003800200 */
.L_x_4:
[----:B------:R-:W-:Y:S04]  /*0320*/  BSSY.RECONVERGENT B0, `(.L_x_6) ;  /* 0x000000a000007945 */ /* 0x000fe80003800200 */
        /* <DEDUP_REMOVED lines=9> */
.L_x_7:
[----:B------:R-:W-:Y:S05]  /*03c0*/  BSYNC.RECONVERGENT B0 ;  /* 0x0000000000007941 */ /* 0x000fea0003800200 */
.L_x_6:
[----:B------:R-:W3:Y:S01]  /*03d0*/  LDCU.64 UR6, c[0x0][0x888] ;  /* 0x00011100ff0677ac */ /* 0x000ee20008000a00 */
[----:B------:R-:W-:Y:S02]  /*03e0*/  UISETP.EQ.U32.AND UP1, UPT, UR4, URZ, UPT ;  /* 0x000000ff0400728c */ /* 0x000fe4000bf22070 */
[----:B------:R-:W-:Y:S02]  /*03f0*/  UPLOP3.LUT UP2, UPT, UPT, UPT, UPT, 0x80, 0x8 ;  /* 0x000000000008789c */ /* 0x000fe40003f4f070 */
[----:B---3--:R-:W-:-:S04]  /*0400*/  UISETP.NE.U32.AND UP0, UPT, UR6, URZ, UPT ;  /* 0x000000ff0600728c */ /* 0x008fc8000bf05070 */
[----:B------:R-:W-:-:S04]  /*0410*/  UISETP.NE.AND.EX UP0, UPT, UR7, URZ, UPT, UP0 ;  /* 0x000000ff0700728c */ /* 0x000fc8000bf05300 */
[----:B------:R-:W-:-:S04]  /*0420*/  UISETP.EQ.OR.EX UP3, UPT, UR5, URZ, !UP0, UP1 ;  /* 0x000000ff0500728c */ /* 0x000fc8000c762710 */
[----:B------:R-:W-:-:S05]  /*0430*/  UP2UR UR53, UPR, URZ, 0x8 ;  /* 0x00000008ff357883 */ /* 0x000fca0008000000 */
[----:B------:R-:W-:Y:S07]  /*0440*/  BRA.U !UP3, `(.L_x_8) ;  /* 0x000000010b207547 */ /* 0x000fee000b800000 */
[----:B------:R-:W-:Y:S01]  /*0450*/  UISETP.NE.U32.AND UP2, UPT, UR4, URZ, UPT ;  /* 0x000000ff0400728c */ /* 0x000fe2000bf45070 */
[----:B-----5:R-:W-:Y:S01]  /*0460*/  FSETP.NEU.AND P0, PT, R49, RZ, PT ;  /* 0x000000ff3100720b */ /* 0x020fe20003f0d000 */
[----:B------:R-:W-:Y:S02]  /*0470*/  USEL UR4, URZ, 0xffffffff, UP0 ;  /* 0xffffffffff047887 */ /* 0x000fe40008000000 */
[----:B------:R-:W-:-:S10]  /*0480*/  UISETP.NE.AND.EX UP2, UPT, UR5, URZ, UPT, UP2 ;  /* 0x000000ff0500728c */ /* 0x000fd4000bf45320 */
[----:B------:R-:W-:Y:S01]  /*0490*/  VOTEU.ANY UP1, P0 ;  /* 0x0000000000ff7886 */ /* 0x000fe20000020100 */
[----:B------:R-:W-:-:S04]  /*04a0*/  @!UP2 USEL UR4, URZ, 0xffffffff, UP1 ;  /* 0xffffffffff04a887 */ /* 0x000fc80008800000 */
[----:B------:R-:W-:-:S04]  /*04b0*/  ULOP3.LUT UR4, UR4, 0x1, URZ, 0xc0, !UPT ;  /* 0x0000000104047892 */ /* 0x000fc8000f8ec0ff */
[----:B------:R-:W-:-:S11]  /*04c0*/  UISETP.NE.U32.AND UP2, UPT, UR4, 0x1, UPT ;  /* 0x000000010400788c */ /* 0x000fd6000bf45070 */
.L_x_8:
[----:B-12---:R-:W1:Y:S01]  /*04d0*/  SHFL.IDX PT, R2, R92, RZ, 0x1f ;  /* 0x00001fff5c027589 */ /* 0x006e6200000e0000 */
[----:B------:R-:W-:-:S04]  /*04e0*/  UISETP.NE.AND UP1, UPT, UR8, 0x2, UPT ;  /* 0x000000020800788c */ /* 0x000fc8000bf25270 */
[----:B------:R-:W-:Y:S01]  /*04f0*/  USEL UR6, URZ, 0x1, UP1 ;  /* 0x00000001ff067887 */ /* 0x000fe20008800000 */
[----:B-1----:R-:W-:-:S13]  /*0500*/  ISETP.NE.AND P0, PT, R2, RZ, PT ;  /* 0x000000ff0200720c */ /* 0x002fda0003f05270 */
[----:B------:R-:W-:Y:S05]  /*0510*/  @P0 BRA `(.L_x_9) ;  /* 0x0000000000480947 */ /* 0x000fea0003800000 */
[----:B------:R-:W1:Y:S01]  /*0520*/  S2UR UR5, SR_CgaCtaId ;  /* 0x00000000000579c3 */ /* 0x000e620000008800 */
[----:B------:R-:W-:Y:S01]  /*0530*/  UMOV UR7, 0x400 ;  /* 0x0000040000077882 */ /* 0x000fe20000000000 */
[----:B------:R-:W-:Y:S01]  /*0540*/  UMOV UR4, 0x1 ;  /* 0x0000000100047882 */ /* 0x000fe20000000000 */
[----:B------:R-:W-:Y:S01]  /*0550*/  ELECT P0, URZ, PT ;  /* 0x0000000000ff782f */ /* 0x000fe20003800000 */
[----:B------:R-:W-:-:S04]  /*0560*/  UIADD3 UR10, UPT, UPT, -UR4, 0x100000, URZ ;  /* 0x00100000040a7890 */ /* 0x000fc8000fffe1ff */
[----:B------:R-:W-:Y:S02]  /*0570*/  USHF.L.U32 UR11, UR10, 0xb, URZ ;  /* 0x0000000b0a0b7899 */ /* 0x000fe400080006ff */
[----:B------:R-:W-:Y:S02]  /*0580*/  USHF.L.U32 UR10, UR10, 0x1, URZ ;  /* 0x000000010a0a7899 */ /* 0x000fe400080006ff */
[----:B-1----:R-:W-:Y:S01]  /*0590*/  ULEA UR5, UR5, UR7, 0x18 ;  /* 0x0000000705057291 */ /* 0x002fe2000f8ec0ff */
[----:B------:R-:W1:Y:S11]  /*05a0*/  FENCE.VIEW.ASYNC.S ;  /* 0x00000000000073c6 */ /* 0x000e760000000000 */
[----:B-1----:R1:W2:Y:S01]  /*05b0*/  SYNCS.EXCH.64 URZ, [UR5], UR10 ;  /* 0x0000000a05ff75b2 */ /* 0x0022a20008000100 */
[----:B------:R1:W3:Y:S01]  /*05c0*/  SYNCS.EXCH.64 URZ, [UR5+0x20], UR10 ;  /* 0x0000200a05ff75b2 */ /* 0x0002e20008000100 */
[----:B------:R1:W4:Y:S01]  /*05d0*/  SYNCS.EXCH.64 URZ, [UR5+0x8], UR10 ;  /* 0x0000080a05ff75b2 */ /* 0x0003220008000100 */
[----:B------:R1:W1:Y:S01]  /*05e0*/  SYNCS.EXCH.64 URZ, [UR5+0x28], UR10 ;  /* 0x0000280a05ff75b2 */ /* 0x0002620008000100 */
[----:B------:R1:W1:Y:S01]  /*05f0*/  SYNCS.EXCH.64 URZ, [UR5+0x10], UR10 ;  /* 0x0000100a05ff75b2 */ /* 0x0002620008000100 */
[----:B------:R1:W1:Y:S01]  /*0600*/  SYNCS.EXCH.64 URZ, [UR5+0x30], UR10 ;  /* 0x0000300a05ff75b2 */ /* 0x0002620008000100 */
[----:B------:R1:W1:Y:S01]  /*0610*/  SYNCS.EXCH.64 URZ, [UR5+0x18], UR10 ;  /* 0x0000180a05ff75b2 */ /* 0x0002620008000100 */
[----:B------:R1:W1:Y:S01]  /*0620*/  SYNCS.EXCH.64 URZ, [UR5+0x38], UR10 ;  /* 0x0000380a05ff75b2 */ /* 0x0002620008000100 */
[----:B------:R-:W-:Y:S01]  /*0630*/  NOP ;  /* 0x0000000000007918 */ /* 0x000fe20000000000 */
.L_x_9:
[----:B------:R-:W2:Y:S01]  /*0640*/  SHFL.IDX PT, R2, R92, RZ, 0x1f ;  /* 0x00001fff5c027589 */ /* 0x000ea200000e0000 */
[----:B------:R-:W-:Y:S01]  /*0650*/  NOP ;  /* 0x0000000000007918 */ /* 0x000fe20000000000 */
[----:B--2---:R-:W-:-:S13]  /*0660*/  ISETP.NE.AND P0, PT, R2, 0x1, PT ;  /* 0x000000010200780c */ /* 0x004fda0003f05270 */
[----:B------:R-:W-:Y:S05]  /*0670*/  @P0 BRA `(.L_x_10) ;  /* 0x0000000000500947 */ /* 0x000fea0003800000 */
[----:B------:R-:W2:Y:S01]  /*0680*/  S2UR UR7, SR_CgaCtaId ;  /* 0x00000000000779c3 */ /* 0x000ea20000008800 */
[----:B------:R-:W-:Y:S01]  /*0690*/  UMOV UR9, 0x400 ;  /* 0x0000040000097882 */ /* 0x000fe20000000000 */
[----:B-1----:R-:W-:Y:S01]  /*06a0*/  UMOV UR5, 0x20 ;  /* 0x0000002000057882 */ /* 0x002fe20000000000 */
[----:B------:R-:W-:Y:S01]  /*06b0*/  UMOV UR4, 0x80 ;  /* 0x0000008000047882 */ /* 0x000fe20000000000 */
[----:B------:R-:W-:-:S04]  /*06c0*/  UIADD3 UR10, UPT, UPT, -UR5, 0x100000, URZ ;  /* 0x00100000050a7890 */ /* 0x000fc8000fffe1ff */
[----:B------:R-:W-:Y:S02]  /*06d0*/  USHF.L.U32 UR11, UR10, 0xb, URZ ;  /* 0x0000000b0a0b7899 */ /* 0x000fe400080006ff */
[----:B------:R-:W-:Y:S02]  /*06e0*/  USHF.L.U32 UR10, UR10, 0x1, URZ ;  /* 0x000000010a0a7899 */ /* 0x000fe400080006ff */
[----:B------:R-:W-:-:S04]  /*06f0*/  UIADD3 UR4, UPT, UPT, -UR4, 0x100000, URZ ;  /* 0x0010000004047890 */ /* 0x000fc8000fffe1ff */
[----:B------:R-:W-:Y:S02]  /*0700*/  USHF.L.U32 UR5, UR4, 0xb, URZ ;  /* 0x0000000b04057899 */ /* 0x000fe400080006ff */
[----:B------:R-:W-:Y:S01]  /*0710*/  USHF.L.U32 UR4, UR4, 0x1, URZ ;  /* 0x0000000104047899 */ /* 0x000fe200080006ff */
[----:B------:R-:W-:Y:S01]  /*0720*/  ELECT P0, URZ, PT ;  /* 0x0000000000ff782f */ /* 0x000fe20003800000 */
[----:B--2---:R-:W-:Y:S01]  /*0730*/  ULEA UR7, UR7, UR9, 0x18 ;  /* 0x0000000907077291 */ /* 0x004fe2000f8ec0ff */
[----:B------:R-:W1:Y:S11]  /*0740*/  FENCE.VIEW.ASYNC.S ;  /* 0x00000000000073c6 */ /* 0x000e760000000000 */
[----:B-1----:R2:W1:Y:S01]  /*0750*/  SYNCS.EXCH.64 URZ, [UR7+0x40], UR10 ;  /* 0x0000400a07ff75b2 */ /* 0x0024620008000100 */
[----:B------:R2:W1:Y:S01]  /*0760*/  SYNCS.EXCH.64 URZ, [UR7+0x58], UR4 ;  /* 0x0000580407ff75b2 */ /* 0x0004620008000100 */
[----:B------:R2:W1:Y:S01]  /*0770*/  SYNCS.EXCH.64 URZ, [UR7+0x48], UR10 ;  /* 0x0000480a07ff75b2 */ /* 0x0004620008000100 */
[----:B------:R2:W1:Y:S01]  /*0780*/  SYNCS.EXCH.64 URZ, [UR7+0x60], UR4 ;  /* 0x0000600407ff75b2 */ /* 0x0004620008000100 */
[----:B------:R2:W1:Y:S01]  /*0790*/  SYNCS.EXCH.64 URZ, [UR7+0x50], UR10 ;  /* 0x0000500a07ff75b2 */ /* 0x0004620008000100 */
[----:B------:R2:W1:Y:S02]  /*07a0*/  SYNCS.EXCH.64 URZ, [UR7+0x68], UR4 ;  /* 0x0000680407ff75b2 */ /* 0x0004640008000100 */
[----:B--2---:R-:W-:Y:S01]  /*07b0*/  NOP ;  /* 0x0000000000007918 */ /* 0x004fe20000000000 */
.L_x_10:
[----:B------:R-:W2:Y:S01]  /*07c0*/  SHFL.IDX PT, R2, R92, RZ, 0x1f ;  /* 0x00001fff5c027589 */ /* 0x000ea200000e0000 */
[----:B------:R-:W-:Y:S01]  /*07d0*/  NOP ;  /* 0x0000000000007918 */ /* 0x000fe20000000000 */
[----:B--2---:R-:W-:-:S13]  /*07e0*/  ISETP.NE.AND P0, PT, R2, 0x3, PT ;  /* 0x000000030200780c */ /* 0x004fda0003f05270 */
[----:B------:R-:W-:Y:S05]  /*07f0*/  @P0 BRA `(.L_x_11) ;  /* 0x0000000000300947 */ /* 0x000fea0003800000 */
[----:B-1----:R-:W1:Y:S01]  /*0800*/  S2UR UR5, SR_CgaCtaId ;  /* 0x00000000000579c3 */ /* 0x002e620000008800 */
        /* <DEDUP_REMOVED lines=8> */
[----:B-1----:R2:W1:Y:S01]  /*0890*/  SYNCS.EXCH.64 URZ, [UR5+0x70], UR10 ;  /* 0x0000700a05ff75b2 */ /* 0x0024620008000100 */
[----:B------:R2:W1:Y:S02]  /*08a0*/  SYNCS.EXCH.64 URZ, [UR5+0x78], UR10 ;  /* 0x0000780a05ff75b2 */ /* 0x0004640008000100 */
[----:B--2---:R-:W-:Y:S01]  /*08b0*/  NOP ;  /* 0x0000000000007918 */ /* 0x004fe20000000000 */
.L_x_11:
[----:B------:R-:W2:Y:S01]  /*08c0*/  SHFL.IDX PT, R2, R92, RZ, 0x1f ;  /* 0x00001fff5c027589 */ /* 0x000ea200000e0000 */
[----:B------:R-:W-:Y:S01]  /*08d0*/  NOP ;  /* 0x0000000000007918 */ /* 0x000fe20000000000 */
[----:B--2---:R-:W-:-:S13]  /*08e0*/  ISETP.NE.AND P0, PT, R2, 0x4, PT ;  /* 0x000000040200780c */ /* 0x004fda0003f05270 */
[----:B------:R-:W-:Y:S05]  /*08f0*/  @P0 BRA `(.L_x_12) ;  /* 0x00000000004c0947 */ /* 0x000fea0003800000 */
[----:B-1----:R-:W1:Y:S01]  /*0900*/  S2UR UR5, SR_CgaCtaId ;  /* 0x00000000000579c3 */ /* 0x002e620000008800 */
[----:B------:R-:W-:Y:S01]  /*0910*/  UMOV UR9, 0x100 ;  /* 0x0000010000097882 */ /* 0x000fe20000000000 */
[----:B------:R-:W-:Y:S01]  /*0920*/  UMOV UR7, 0x400 ;  /* 0x0000040000077882 */ /* 0x000fe20000000000 */
[----:B------:R-:W-:Y:S01]  /*0930*/  USEL UR9, UR9, 0xe0, UP2 ;  /* 0x000000e009097887 */ /* 0x000fe20009000000 */
[----:B------:R-:W-:Y:S01]  /*0940*/  UMOV UR4, 0x1 ;  /* 0x0000000100047882 */ /* 0x000fe20000000000 */
[----:B------:R-:W-:Y:S01]  /*0950*/  ELECT P0, URZ, PT ;  /* 0x0000000000ff782f */ /* 0x000fe20003800000 */
[----:B------:R-:W-:-:S04]  /*0960*/  UIADD3 UR10, UPT, UPT, -UR4, 0x100000, URZ ;  /* 0x00100000040a7890 */ /* 0x000fc8000fffe1ff */
[----:B------:R-:W-:Y:S02]  /*0970*/  USHF.L.U32 UR11, UR10, 0xb, URZ ;  /* 0x0000000b0a0b7899 */ /* 0x000fe400080006ff */
[----:B------:R-:W-:Y:S02]  /*0980*/  USHF.L.U32 UR10, UR10, 0x1, URZ ;  /* 0x000000010a0a7899 */ /* 0x000fe400080006ff */
[----:B------:R-:W-:-:S04]  /*0990*/  UIADD3 UR12, UPT, UPT, -UR9, 0x100000, URZ ;  /* 0x00100000090c7890 */ /* 0x000fc8000fffe1ff */
[----:B------:R-:W-:Y:S02]  /*09a0*/  USHF.L.U32 UR13, UR12, 0xb, URZ ;  /* 0x0000000b0c0d7899 */ /* 0x000fe400080006ff */
[----:B------:R-:W-:Y:S02]  /*09b0*/  USHF.L.U32 UR12, UR12, 0x1, URZ ;  /* 0x000000010c0c7899 */ /* 0x000fe400080006ff */
[----:B-1----:R-:W-:Y:S01]  /*09c0*/  ULEA UR5, UR5, UR7, 0x18 ;  /* 0x0000000705057291 */ /* 0x002fe2000f8ec0ff */
[----:B------:R-:W1:Y:S11]  /*09d0*/  FENCE.VIEW.ASYNC.S ;  /* 0x00000000000073c6 */ /* 0x000e760000000000 */
[----:B-1----:R2:W1:Y:S01]  /*09e0*/  SYNCS.EXCH.64 URZ, [UR5+0x80], UR10 ;  /* 0x0000800a05ff75b2 */ /* 0x0024620008000100 */
[----:B------:R2:W1:Y:S01]  /*09f0*/  SYNCS.EXCH.64 URZ, [UR5+0x90], UR12 ;  /* 0x0000900c05ff75b2 */ /* 0x0004620008000100 */
[----:B------:R2:W1:Y:S01]  /*0a00*/  SYNCS.EXCH.64 URZ, [UR5+0x88], UR10 ;  /* 0x0000880a05ff75b2 */ /* 0x0004620008000100 */
[----:B------:R2:W1:Y:S02]  /*0a10*/  SYNCS.EXCH.64 URZ, [UR5+0x98], UR12 ;  /* 0x0000980c05ff75b2 */ /* 0x0004640008000100 */
[----:B--2---:R-:W-:Y:S01]  /*0a20*/  NOP ;  /* 0x0000000000007918 */ /* 0x004fe20000000000 */
.L_x_12:
        /* <DEDUP_REMOVED lines=22> */
[----:B------:R2:W1:Y:S01]  /*0b90*/  SYNCS.EXCH.64 URZ, [UR7+0xd0], UR4 ;  /* 0x0000d00407ff75b2 */ /* 0x0004620008000100 */
[----:B------:R2:W1:Y:S01]  /*0ba0*/  SYNCS.EXCH.64 URZ, [UR7+0xb8], UR10 ;  /* 0x0000b80a07ff75b2 */ /* 0x0004620008000100 */
[----:B------:R2:W1:Y:S02]  /*0bb0*/  SYNCS.EXCH.64 URZ, [UR7+0xd8], UR4 ;  /* 0x0000d80407ff75b2 */ /* 0x0004640008000100 */
[----:B--2---:R-:W-:Y:S01]  /*0bc0*/  NOP ;  /* 0x0000000000007918 */ /* 0x004fe20000000000 */
.L_x_13:
        /* <DEDUP_REMOVED lines=18> */
.L_x_14:
[----:B-1----:R-:W1:Y:S01]  /*0cf0*/  S2UR UR5, SR_CTAID.X ;  /* 0x00000000000579c3 */ /* 0x002e620000002500 */
[----:B------:R-:W-:-:S05]  /*0d00*/  CS2R.32 R87, SR_CgaSize ;  /* 0x0000000000577805 */ /* 0x000fca0000008a00 */
[----:B------:R-:W-:-:S05]  /*0d10*/  IMAD R87, R87, -0xa0, RZ ;  /* 0xffffff6057577824 */ /* 0x000fca00078e02ff */
[----:B------:R-:W-:-:S14]  /*0d20*/  R2UR UR9, R87 ;  /* 0x00000000570972ca */ /* 0x000fdc00000e0000 */
[----:B------:R-:W2:Y:S01]  /*0d30*/  LDCU UR9, c[0x0][UR9+0x2b0] ;  /* 0x00005600090977ac */ /* 0x000ea20008000800 */
[----:B------:R-:W-:Y:S01]  /*0d40*/  NOP ;  /* 0x0000000000007918 */ /* 0x000fe20000000000 */
[----:B------:R-:W-:-:S05]  /*0d50*/  CS2R.32 R87, SR_CgaSize ;  /* 0x0000000000577805 */ /* 0x000fca0000008a00 */
[----:B------:R-:W-:-:S05]  /*0d60*/  IMAD R87, R87, -0xa0, RZ ;  /* 0xffffff6057577824 */ /* 0x000fca00078e02ff */
[----:B------:R-:W-:-:S14]  /*0d70*/  R2UR UR7, R87 ;  /* 0x00000000570772ca */ /* 0x000fdc00000e0000 */
[----:B------:R-:W3:Y:S01]  /*0d80*/  LDCU UR7, c[0x0][UR7+0x2b4] ;  /* 0x00005680070777ac */ /* 0x000ee20008000800 */
[----:B------:R-:W4:Y:S08]  /*0d90*/  S2UR UR4, SR_CTAID.Y ;  /* 0x00000000000479c3 */ /* 0x000f300000002600 */
[----:B------:R-:W3:Y:S01]  /*0da0*/  LDC R10, c[0x0][0xb24] ;  /* 0x0002c900ff0a7b82 */ /* 0x000ee20000000800 */
[----:B-1----:R-:W-:-:S02]  /*0db0*/  I2FP.F32.U32 R87, UR5 ;  /* 0x0000000500577c45 */ /* 0x002fc40008201000 */
[----:B------:R-:W-:-:S05]  /*0dc0*/  CS2R.32 R3, SR_CgaSize ;  /* 0x0000000000037805 */ /* 0x000fca0000008a00 */
[----:B------:R-:W-:-:S06]  /*0dd0*/  IMAD R3, R3, -0xa0, RZ ;  /* 0xffffff6003037824 */ /* 0x000fcc00078e02ff */
[----:B------:R-:W1:Y:S01]  /*0de0*/  LDC R3, c[0x0][R3+0x2a0] ;  /* 0x0000a80003037b82 */ /* 0x000e620000000800 */
[----:B------:R-:W-:Y:S01]  /*0df0*/  MOV R15, UR5 ;  /* 0x00000005000f7c02 */ /* 0x000fe20008000f00 */
[----:B--2---:R-:W-:Y:S01]  /*0e00*/  FMUL R87, R87, UR9 ;  /* 0x0000000957577c20 */ /* 0x004fe20008400000 */
[----:B----4-:R-:W-:Y:S02]  /*0e10*/  I2FP.F32.U32 R86, UR4 ;  /* 0x0000000400567c45 */ /* 0x010fe40008201000 */
[----:B------:R-:W-:-:S05]  /*0e20*/  CS2R.32 R2, SR_CgaSize ;  /* 0x0000000000027805 */ /* 0x000fca0000008a00 */
[----:B------:R-:W-:-:S06]  /*0e30*/  IMAD R2, R2, -0xa0, RZ ;  /* 0xffffff6002027824 */ /* 0x000fcc00078e02ff */
[----:B------:R-:W2:Y:S01]  /*0e40*/  LDC R2, c[0x0][R2+0x2a4] ;  /* 0x0000a90002027b82 */ /* 0x000ea20000000800 */
[----:B------:R-:W-:Y:S01]  /*0e50*/  MOV R14, UR4 ;  /* 0x00000004000e7c02 */ /* 0x000fe20008000f00 */
[----:B------:R-:W4:Y:S01]  /*0e60*/  F2I.U32.TRUNC.NTZ R87, R87 ;  /* 0x0000005700577305 */ /* 0x000f22000020f000 */
[----:B---3--:R-:W-:-:S05]  /*0e70*/  FMUL R86, R86, UR7 ;  /* 0x0000000756567c20 */ /* 0x008fca0008400000 */
[----:B------:R-:W-:Y:S01]  /*0e80*/  BAR.SYNC.DEFER_BLOCKING 0x0 ;  /* 0x0000000000007b1d */ /* 0x000fe20000010000 */
[----:B------:R-:W-:-:S05]  /*0e90*/  ISETP.GE.AND P0, PT, R10, 0x1, PT ;  /* 0x000000010a00780c */ /* 0x000fca0003f06270 */
[----:B------:R-:W3:Y:S02]  /*0ea0*/  F2I.U32.TRUNC.NTZ R86, R86 ;  /* 0x0000005600567305 */ /* 0x000ee4000020f000 */
[----:B------:R-:W2:Y:S01]  /*0eb0*/  S2UR UR36, SR_CTAID.Z ;  /* 0x00000000002479c3 */ /* 0x000ea20000002700 */
[----:B----4-:R-:W-:-:S05]  /*0ec0*/  IADD3 R87, PT, PT, -R87, RZ, RZ ;  /* 0x000000ff57577210 */ /* 0x010fca0007ffe1ff */
[----:B-1----:R-:W-:Y:S01]  /*0ed0*/  IMAD R87, R3, R87, UR5 ;  /* 0x0000000503577e24 */ /* 0x002fe2000f8e0257 */
[----:B---3--:R-:W-:-:S05]  /*0ee0*/  IADD3 R86, PT, PT, -R86, RZ, RZ ;  /* 0x000000ff56567210 */ /* 0x008fca0007ffe1ff */
[----:B--2---:R-:W-:Y:S01]  /*0ef0*/  IMAD R86, R2, R86, UR4 ;  /* 0x0000000402567e24 */ /* 0x004fe2000f8e0256 */
[----:B------:R-:W-:Y:S06]  /*0f00*/  @!P0 BRA `(.L_x_15) ;  /* 0x0000000000b88947 */ /* 0x000fec0003800000 */
[----:B------:R-:W1:Y:S01]  /*0f10*/  LDC.64 R4, c[0x0][0xb18] ;  /* 0x0002c600ff047b82 */ /* 0x000e620000000a00 */
[----:B------:R-:W-:-:S07]  /*0f20*/  ISETP.NE.AND P0, PT, R10, 0x1, PT ;  /* 0x000000010a00780c */ /* 0x000fce0003f05270 */
[----:B------:R-:W2:Y:S08]  /*0f30*/  LDC R9, c[0x0][0xb0c] ;  /* 0x0002c300ff097b82 */ /* 0x000eb00000000800 */
[----:B------:R-:W3:Y:S08]  /*0f40*/  LDC R12, c[0x0][0x370] ;  /* 0x0000dc00ff0c7b82 */ /* 0x000ef00000000800 */
[----:B------:R-:W4:Y:S01]  /*0f50*/  LDC R11, c[0x0][0x374] ;  /* 0x0000dd00ff0b7b82 */ /* 0x000f220000000800 */
[----:B-1----:R-:W-:-:S07]  /*0f60*/  ISETP.NE.AND P1, PT, R4, 0x1, PT ;  /* 0x000000010400780c */ /* 0x002fce0003f25270 */
[----:B------:R-:W3:Y:S01]  /*0f70*/  LDC.64 R6, c[0x0][0xb10] ;  /* 0x0002c400ff067b82 */ /* 0x000ee20000000a00 */
[----:B--2---:R-:W-:-:S07]  /*0f80*/  ISETP.NE.AND P2, PT, R9, 0x1, PT ;  /* 0x000000010900780c */ /* 0x004fce0003f45270 */
[----:B------:R-:W1:Y:S08]  /*0f90*/  LDC R8, c[0x0][0xb20] ;  /* 0x0002c800ff087b82 */ /* 0x000e700000000800 */
[----:B------:R-:W2:Y:S01]  /*0fa0*/  LDC.64 R2, c[0x0][0xb28] ;  /* 0x0002ca00ff027b82 */ /* 0x000ea20000000a00 */
[----:B----4-:R-:W-:-:S04]  /*0fb0*/  IMAD.HI.U32 R13, R11, R5, RZ ;  /* 0x000000050b0d7227 */ /* 0x010fc800078e00ff */
[----:B------:R-:W-:-:S04]  /*0fc0*/  IMAD.HI.U32 R5, R14, R5, RZ ;  /* 0x000000050e057227 */ /* 0x000fc800078e00ff */
[----:B---3--:R-:W-:-:S05]  /*0fd0*/  IMAD.HI.U32 R16, R12, R6, RZ ;  /* 0x000000060c107227 */ /* 0x008fca00078e00ff */
[-C--:B------:R-:W-:Y:S01]  /*0fe0*/  @P2 SHF.R.U32.HI R12, RZ, R7.reuse, R16 ;  /* 0x00000007ff0c2219 */ /* 0x080fe20000011610 */
[----:B------:R-:W-:Y:S01]  /*0ff0*/  IMAD.HI.U32 R16, R15, R6, RZ ;  /* 0x000000060f107227 */ /* 0x000fe200078e00ff */
[-C--:B-1----:R-:W-:Y:S02]  /*1000*/  @P1 SHF.R.U32.HI R11, RZ, R8.reuse, R13 ;  /* 0x00000008ff0b1219 */ /* 0x082fe4000001160d */
[----:B------:R-:W-:Y:S02]  /*1010*/  SHF.R.U32.HI R5, RZ, R8, R5 ;  /* 0x00000008ff057219 */ /* 0x000fe40000011605 */
[----:B------:R-:W-:Y:S02]  /*1020*/  SHF.R.U32.HI R16, RZ, R7, R16 ;  /* 0x00000007ff107219 */ /* 0x000fe40000011610 */
[----:B------:R-:W-:Y:S01]  /*1030*/  SEL R5, R14, R5, !P1 ;  /* 0x000000050e057207 */ /* 0x000fe20004800000 */
[----:B--2---:R-:W-:Y:S01]  /*1040*/  IMAD.HI.U32 R13, R11, R2, RZ ;  /* 0x000000020b0d7227 */ /* 0x004fe200078e00ff */
[----:B------:R-:W-:-:S03]  /*1050*/  SEL R16, R15, R16, !P2 ;  /* 0x000000100f107207 */ /* 0x000fc60005000000 */
[----:B------:R-:W-:Y:S01]  /*1060*/  IMAD.HI.U32 R6, R12, R2, RZ ;  /* 0x000000020c067227 */ /* 0x000fe200078e00ff */
[----:B------:R-:W-:-:S04]  /*1070*/  @P0 SHF.R.U32.HI R11, RZ, R3, R13 ;  /* 0x00000003ff0b0219 */ /* 0x000fc8000001160d */
[----:B------:R-:W-:Y:S01]  /*1080*/  @P0 SHF.R.U32.HI R12, RZ, R3, R6 ;  /* 0x00000003ff0c0219 */ /* 0x000fe20000011606 */
[----:B------:R-:W-:-:S04]  /*1090*/  IMAD R11, R11, R10, RZ ;  /* 0x0000000a0b0b7224 */ /* 0x000fc800078e02ff */
[----:B------:R-:W-:Y:S01]  /*10a0*/  IMAD R6, R12, R10, RZ ;  /* 0x0000000a0c067224 */ /* 0x000fe200078e02ff */
[----:B------:R-:W-:-:S04]  /*10b0*/  ISETP.GE.AND P1, PT, R5, R11, PT ;  /* 0x0000000b0500720c */ /* 0x000fc80003f26270 */
[----:B------:R-:W-:Y:S01]  /*10c0*/  ISETP.GE.OR P1, PT, R16, R6, P1 ;  /* 0x000000061000720c */ /* 0x000fe20000f26670 */
[----:B------:R-:W-:-:S05]  /*10d0*/  IMAD.HI.U32 R6, R5, R2, RZ ;  /* 0x0000000205067227 */ /* 0x000fca00078e00ff */
[----:B------:R-:W-:-:S04]  /*10e0*/  SHF.R.U32.HI R6, RZ, R3, R6 ;  /* 0x00000003ff067219 */ /* 0x000fc80000011606 */
[----:B------:R-:W-:-:S03]  /*10f0*/  SEL R6, R5, R6, !P0 ;  /* 0x0000000605067207 */ /* 0x000fc60004000000 */
[----:B------:R-:W-:Y:S01]  /*1100*/  @!P1 IMAD.HI.U32 R7, R16, R2, RZ ;  /* 0x0000000210079227 */ /* 0x000fe200078e00ff */
[----:B------:R-:W-:-:S04]  /*1110*/  IADD3 R2, PT, PT, -R6, RZ, RZ ;  /* 0x000000ff06027210 */ /* 0x000fc80007ffe1ff */
[----:B------:R-:W-:Y:S01]  /*1120*/  @!P1 SHF.R.U32.HI R3, RZ, R3, R7 ;  /* 0x00000003ff039219 */ /* 0x000fe20000011607 */
[----:B------:R-:W-:Y:S01]  /*1130*/  IMAD R2, R10, R2, R5 ;  /* 0x000000020a027224 */ /* 0x000fe200078e0205 */
[----:B------:R-:W-:Y:S02]  /*1140*/  IADD3 R7, PT, PT, -R5, RZ, RZ ;  /* 0x000000ff05077210 */ /* 0x000fe40007ffe1ff */
[----:B------:R-:W-:-:S03]  /*1150*/  @!P1 SEL R3, R16, R3, !P0 ;  /* 0x0000000310039207 */ /* 0x000fc60004000000 */
[----:B------:R-:W-:Y:S02]  /*1160*/  IMAD R7, R4, R7, R14 ;  /* 0x0000000704077224 */ /* 0x000fe400078e020e */
[--C-:B------:R-:W-:Y:S02]  /*1170*/  @!P1 IMAD.IADD R6, R6, 0x1, -R3.reuse ;  /* 0x0000000106069824 */ /* 0x100fe400078e0a03 */
[----:B------:R-:W-:Y:S01]  /*1180*/  @!P1 IMAD R3, R2, R12, R3 ;  /* 0x0000000c02039224 */ /* 0x000fe200078e0203 */
[----:B------:R-:W-:Y:S01]  /*1190*/  IADD3 R2, PT, PT, -R16, RZ, RZ ;  /* 0x000000ff10027210 */ /* 0x000fe20007ffe1ff */
[----:B------:R-:W-:Y:S02]  /*11a0*/  @!P1 IMAD R5, R6, R10, R16 ;  /* 0x0000000a06059224 */ /* 0x000fe400078e0210 */
[----:B------:R-:W-:Y:S02]  /*11b0*/  @!P1 IMAD.MOV.U32 R16, RZ, RZ, R3 ;  /* 0x000000ffff109224 */ /* 0x000fe400078e0003 */
[----:B------:R-:W-:-:S02]  /*11c0*/  IMAD R2, R9, R2, R15 ;  /* 0x0000000209027224 */ /* 0x000fc400078e020f */
[----:B------:R-:W-:Y:S02]  /*11d0*/  IMAD R14, R5, R4, R7 ;  /* 0x00000004050e7224 */ /* 0x000fe400078e0207 */
[----:B------:R-:W-:Y:S02]  /*11e0*/  IMAD R15, R16, R9, R2 ;  /* 0x00000009100f7224 */ /* 0x000fe400078e0202 */
.L_x_15:
[----:B------:R-:W1:Y:S01]  /*11f0*/  LDCU UR4, c[0x0][0xb30] ;  /* 0x00016600ff0477ac */ /* 0x000e620008000800 */
[----:B------:R-:W2:Y:S08]  /*1200*/  S2UR UR37, SR_CgaCtaId ;  /* 0x00000000002579c3 */ /* 0x000eb00000008800 */
[----:B------:R-:W3:Y:S01]  /*1210*/  LDC R40, c[0x0][0xb24] ;  /* 0x0002c900ff287b82 */ /* 0x000ee20000000800 */
[----:B-1----:R-:W-:-:S09]  /*1220*/  UISETP.NE.AND UP1, UPT, UR4, 0x1, UPT ;  /* 0x000000010400788c */ /* 0x002fd2000bf25270 */
[----:B--2---:R-:W-:Y:S05]  /*1230*/  BRA.U UP1, `(.L_x_16) ;  /* 0x0000000101407547 */ /* 0x004fea000b800000 */
[----:B------:R-:W1:Y:S08]  /*1240*/  LDC.64 R4, c[0x0][0xb10] ;  /* 0x0002c400ff047b82 */ /* 0x000e700000000a00 */
[----:B------:R-:W2:Y:S08]  /*1250*/  LDC.64 R2, c[0x0][0xb18] ;  /* 0x0002c600ff027b82 */ /* 0x000eb00000000a00 */
[----:B------:R-:W4:Y:S08]  /*1260*/  LDC R6, c[0x0][0xb20] ;  /* 0x0002c800ff067b82 */ /* 0x000f300000000800 */
[----:B------:R-:W3:Y:S01]  /*1270*/  LDC R7, c[0x0][0xb0c] ;  /* 0x0002c300ff077b82 */ /* 0x000ee20000000800 */
[----:B-1----:R-:W-:-:S05]  /*1280*/  IMAD.HI.U32 R4, R15, R4, RZ ;  /* 0x000000040f047227 */ /* 0x002fca00078e00ff */
[----:B------:R-:W-:Y:S01]  /*1290*/  SHF.R.U32.HI R4, RZ, R5, R4 ;  /* 0x00000005ff047219 */ /* 0x000fe20000011604 */
[----:B--2---:R-:W-:Y:S01]  /*12a0*/  IMAD.HI.U32 R3, R14, R3, RZ ;  /* 0x000000030e037227 */ /* 0x004fe200078e00ff */
[----:B------:R-:W-:-:S04]  /*12b0*/  ISETP.NE.AND P0, PT, R2, 0x1, PT ;  /* 0x000000010200780c */ /* 0x000fc80003f05270 */
[----:B----4-:R-:W-:-:S04]  /*12c0*/  SHF.R.U32.HI R3, RZ, R6, R3 ;  /* 0x00000006ff037219 */ /* 0x010fc80000011603 */
[----:B------:R-:W-:Y:S02]  /*12d0*/  SEL R3, R14, R3, !P0 ;  /* 0x000000030e037207 */ /* 0x000fe40004000000 */
[----:B---3--:R-:W-:-:S04]  /*12e0*/  ISETP.NE.AND P1, PT, R7, 0x1, PT ;  /* 0x000000010700780c */ /* 0x008fc80003f25270 */
[----:B------:R-:W-:-:S05]  /*12f0*/  SEL R4, R15, R4, !P1 ;  /* 0x000000040f047207 */ /* 0x000fca0004800000 */
[----:B------:R-:W-:Y:S02]  /*1300*/  IMAD.IADD R5, R3, 0x1, -R4 ;  /* 0x0000000103057824 */ /* 0x000fe400078e0a04 */
[----:B------:R-:W-:Y:S02]  /*1310*/  IMAD.IADD R3, R4, 0x1, -R3 ;  /* 0x0000000104037824 */ /* 0x000fe400078e0a03 */
[----:B------:R-:W-:Y:S02]  /*1320*/  IMAD R15, R5, R7, R15 ;  /* 0x00000007050f7224 */ /* 0x000fe400078e020f */
[----:B------:R-:W-:-:S07]  /*1330*/  IMAD R14, R3, R2, R14 ;  /* 0x00000002030e7224 */ /* 0x000fce00078e020e */
.L_x_16:
[----:B------:R-:W-:Y:S01]  /*1340*/  BAR.SYNC.DEFER_BLOCKING 0x0 ;  /* 0x0000000000007b1d */ /* 0x000fe20000010000 */
[----:B------:R-:W-:Y:S01]  /*1350*/  UISETP.NE.AND UP1, UPT, UR8, 0x2, UPT ;  /* 0x000000020800788c */ /* 0x000fe2000bf25270 */
[----:B------:R-:W-:Y:S02]  /*1360*/  ISETP.NE.OR P5, PT, R0, 0x2, !P5 ;  /* 0x000000020000780c */ /* 0x000fe40006fa5670 */
[----:B------:R-:W-:-:S06]  /*1370*/  LOP3.LUT R2, R93, 0x1f, RZ, 0xc0, !PT ;  /* 0x0000001f5d027812 */ /* 0x000fcc00078ec0ff */
[----:B------:R-:W-:Y:S05]  /*1380*/  BRA.U UP1, `(.L_x_17) ;  /* 0x00000011015c7547 */ /* 0x000fea000b800000 */
[----:B------:R-:W1:Y:S01]  /*1390*/  LDCU UR13, c[0x0][0x38c] ;  /* 0x00007180ff0d77ac */ /* 0x000e620008000800 */
[----:B------:R-:W2:Y:S01]  /*13a0*/  LDC R8, c[0x0][0x370] ;  /* 0x0000dc00ff087b82 */ /* 0x000ea20000000800 */
[----:B------:R-:W-:Y:S01]  /*13b0*/  PLOP3.LUT P1, PT, PT, PT, UP2, 0x80, 0x8 ;  /* 0x000000000008781c */ /* 0x000fe20003f2f028 */
[----:B------:R-:W-:Y:S01]  /*13c0*/  IMAD.MOV.U32 R17, RZ, RZ, 0x1 ;  /* 0x00000001ff117424 */ /* 0x000fe200078e00ff */
[----:B------:R-:W-:Y:S01]  /*13d0*/  ISETP.EQ.OR P4, PT, R2, RZ, P5 ;  /* 0x000000ff0200720c */ /* 0x000fe20002f82670 */
[----:B------:R-:W-:Y:S01]  /*13e0*/  IMAD.MOV.U32 R16, RZ, RZ, RZ ;  /* 0x000000ffff107224 */ /* 0x000fe200078e00ff */
[----:B------:R-:W-:Y:S02]  /*13f0*/  PLOP3.LUT P1, PT, P1, PT, PT, 0x8, 0x80 ;  /* 0x000000000080781c */ /* 0x000fe40000f2e170 */
[----:B------:R-:W-:Y:S01]  /*1400*/  CS2R R12, SRZ ;  /* 0x00000000000c7805 */ /* 0x000fe2000001ff00 */
[----:B------:R-:W-:Y:S01]  /*1410*/  IMAD.MOV.U32 R11, RZ, RZ, 0x1 ;  /* 0x00000001ff0b7424 */ /* 0x000fe200078e00ff */
[----:B------:R-:W4:Y:S01]  /*1420*/  LDC R0, c[0x0][0x374] ;  /* 0x0000dd00ff007b82 */ /* 0x000f220000000800 */
[----:B------:R-:W2:Y:S01]  /*1430*/  LDCU.64 UR22, c[0x0][0x348] ;  /* 0x00006900ff1677ac */ /* 0x000ea20008000a00 */
[----:B------:R-:W-:Y:S01]  /*1440*/  UMOV UR6, URZ ;  /* 0x000000ff00067c82 */ /* 0x000fe20008000000 */
[----:B-1----:R-:W-:-:S04]  /*1450*/  UIADD3 UR5, UPT, UPT, UR13, 0x1f, URZ ;  /* 0x0000001f0d057890 */ /* 0x002fc8000fffe0ff */
[----:B------:R-:W-:-:S04]  /*1460*/  USHF.R.S32.HI UR4, URZ, 0x1f, UR5 ;  /* 0x0000001fff047899 */ /* 0x000fc80008011405 */
[----:B------:R-:W-:-:S04]  /*1470*/  ULEA.HI UR4, UR4, UR5, URZ, 0x5 ;  /* 0x0000000504047291 */ /* 0x000fc8000f8f28ff */
[----:B------:R-:W-:Y:S02]  /*1480*/  USHF.R.S32.HI UR15, URZ, 0x5, UR4 ;  /* 0x00000005ff0f7899 */ /* 0x000fe40008011404 */
[----:B------:R-:W-:Y:S02]  /*1490*/  UIADD3 UR4, UPT, UPT, UR13, -0x1, URZ ;  /* 0xffffffff0d047890 */ /* 0x000fe4000fffe0ff */
[----:B------:R-:W-:Y:S02]  /*14a0*/  UISETP.LT.U32.AND UP0, UPT, UR15, 0x4, UPT ;  /* 0x000000040f00788c */ /* 0x000fe4000bf01070 */
[----:B------:R-:W-:Y:S02]  /*14b0*/  UISETP.GE.U32.AND UP1, UPT, UR4, -0x3f, UPT ;  /* 0xffffffc10400788c */ /* 0x000fe4000bf26070 */
[----:B------:R-:W-:Y:S02]  /*14c0*/  USEL UR14, UR15, 0x4, UP0 ;  /* 0x000000040f0e7887 */ /* 0x000fe40008000000 */
[----:B------:R-:W-:-:S02]  /*14d0*/  UIADD3 UR13, UPT, UPT, UR13, 0x3e, URZ ;  /* 0x0000003e0d0d7890 */ /* 0x000fc4000fffe0ff */
[----:B------:R-:W-:Y:S02]  /*14e0*/  UIADD3 UR5, UPT, UPT, UR14, -0x1, URZ ;  /* 0xffffffff0e057890 */ /* 0x000fe4000fffe0ff */
[----:B------:R-:W-:-:S03]  /*14f0*/  UIADD3 UR7, UPT, UPT, UR15, -UR14, URZ ;  /* 0x8000000e0f077290 */ /* 0x000fc6000fffe0ff */
[----:B------:R-:W-:-:S04]  /*1500*/  @UP1 UIADD3 UR5, UPT, UPT, UR14, URZ, URZ ;  /* 0x000000ff0e051290 */ /* 0x000fc8000fffe0ff */
[----:B--2---:R-:W-:-:S12]  /*1510*/  UIADD3 UR5, UPT, UPT, UR5, 0x1, URZ ;  /* 0x0000000105057890 */ /* 0x004fd8000fffe0ff */
.L_x_35:
[----:B------:R-:W-:Y:S01]  /*1520*/  UISETP.NE.AND UP0, UPT, UR37, URZ, UPT ;  /* 0x000000ff2500728c */ /* 0x000fe2000bf05270 */
[----:B------:R-:W1:Y:S08]  /*1530*/  S2UR UR37, SR_CgaCtaId ;  /* 0x00000000002579c3 */ /* 0x000e700000008800 */
[----:B------:R-:W-:Y:S05]  /*1540*/  BRA.U UP0, `(.L_x_18) ;  /* 0x0000000100347547 */ /* 0x000fea000b800000 */
[----:B------:R-:W2:Y:S01]  /*1550*/  S2R R2, SR_CgaCtaId ;  /* 0x0000000000027919 */ /* 0x000ea20000008800 */
[----:B------:R-:W-:-:S04]  /*1560*/  MOV R3, 0x400 ;  /* 0x0000040000037802 */ /* 0x000fc80000000f00 */
[----:B--2---:R-:W-:Y:S02]  /*1570*/  LEA R2, R2, R3, 0x18 ;  /* 0x0000000302027211 */ /* 0x004fe400078ec0ff */
[----:B------:R-:W-:-:S03]  /*1580*/  SHF.L.U32 R3, R11, 0x1f, RZ ;  /* 0x0000001f0b037819 */ /* 0x000fc600000006ff */
[----:B------:R-:W-:-:S04]  /*1590*/  IMAD R2, R12, 0x8, R2 ;  /* 0x000000080c027824 */ /* 0x000fc800078e0202 */
[----:B------:R-:W2:Y:S02]  /*15a0*/  SYNCS.PHASECHK.TRANS64.TRYWAIT P0, [R2+URZ+0xf0], R3 ;  /* 0x0000f003020075a7 */ /* 0x000ea400080011ff */
[----:B--2---:R-:W-:Y:S05]  /*15b0*/  @!P0 BRA `(.L_x_19) ;  /* 0x0000005c00748947 */ /* 0x004fea0003800000 */
.L_x_115:
[----:B------:R-:W-:Y:S01]  /*15c0*/  VIADD R12, R12, 0x1 ;  /* 0x000000010c0c7836 */ /* 0x000fe20000000000 */
[----:B------:R2:W-:Y:S04]  /*15d0*/  SYNCS.ARRIVE.TRANS64.A1T0 RZ, [R2+URZ+0xe0], RZ ;  /* 0x0000e0ff02ff79a7 */ /* 0x0005e800081000ff */
[----:B------:R-:W-:-:S04]  /*15e0*/  ISETP.NE.AND P0, PT, R12, 0x2, PT ;  /* 0x000000020c00780c */ /* 0x000fc80003f05270 */
[----:B------:R-:W-:Y:S02]  /*15f0*/  SEL R12, R12, RZ, P0 ;  /* 0x000000ff0c0c7207 */ /* 0x000fe40000000000 */
[----:B--2---:R-:W-:-:S04]  /*1600*/  SEL R2, RZ, 0x1, P0 ;  /* 0x00000001ff027807 */ /* 0x004fc80000000000 */
[----:B------:R-:W-:-:S07]  /*1610*/  LOP3.LUT R11, R11, R2, RZ, 0x3c, !PT ;  /* 0x000000020b0b7212 */ /* 0x000fce00078e3cff */
.L_x_18:
[----:B------:R-:W-:Y:S01]  /*1620*/  UMOV UR4, 0x400 ;  /* 0x0000040000047882 */ /* 0x000fe20000000000 */
[----:B------:R-:W-:Y:S01]  /*1630*/  SHF.L.U32 R2, R17, 0x1f, RZ ;  /* 0x0000001f11027819 */ /* 0x000fe200000006ff */
[----:B-1----:R-:W-:Y:S01]  /*1640*/  ULEA UR4, UR37, UR4, 0x18 ;  /* 0x0000000425047291 */ /* 0x002fe2000f8ec0ff */
[----:B------:R-:W-:Y:S01]  /*1650*/  R2UR UR35, R15 ;  /* 0x000000000f2372ca */ /* 0x000fe200000e0000 */
[----:B------:R-:W-:Y:S01]  /*1660*/  UISETP.GE.U32.AND UP0, UPT, UR13, 0x3f, UPT ;  /* 0x0000003f0d00788c */ /* 0x000fe2000bf06070 */
[----:B------:R-:W-:Y:S01]  /*1670*/  R2UR UR11, R14 ;  /* 0x000000000e0b72ca */ /* 0x000fe200000e0000 */
[----:B------:R-:W-:Y:S01]  /*1680*/  ULEA UR8, UR6, UR4, 0x3 ;  /* 0x0000000406087291 */ /* 0x000fe2000f8e18ff */
[----:B------:R-:W-:-:S08]  /*1690*/  UMOV UR24, URZ ;  /* 0x000000ff00187c82 */ /* 0x000fd00008000000 */
[----:B------:R1:W2:Y:S01]  /*16a0*/  SYNCS.PHASECHK.TRANS64.TRYWAIT P0, [UR8+0x20], R2 ;  /* 0x00002002ff0075a7 */ /* 0x0002a20008001108 */
[----:B------:R-:W-:Y:S02]  /*16b0*/  USHF.L.U32 UR35, UR35, 0x7, URZ ;  /* 0x0000000723237899 */ /* 0x000fe400080006ff */
[----:B------:R-:W-:Y:S01]  /*16c0*/  USHF.L.U32 UR11, UR11, 0x6, URZ ;  /* 0x000000060b0b7899 */ /* 0x000fe200080006ff */
[----:B------:R-:W-:Y:S11]  /*16d0*/  BRA.U !UP0, `(.L_x_20) ;  /* 0x0000000108a87547 */ /* 0x000ff6000b800000 */
[----:B------:R-:W-:Y:S01]  /*16e0*/  UMOV UR16, URZ ;  /* 0x000000ff00107c82 */ /* 0x000fe20008000000 */
[----:B------:R-:W-:-:S05]  /*16f0*/  UMOV UR17, UR6 ;  /* 0x0000000600117c82 */ /* 0x000fca0008000000 */
.L_x_25:
[----:B-1----:R-:W-:Y:S01]  /*1700*/  ULEA UR33, UR17, UR4, 0x3 ;  /* 0x0000000411217291 */ /* 0x002fe2000f8e18ff */
[----:B--2---:R-:W-:Y:S01]  /*1710*/  @!P5 MOV R3, 0x3000 ;  /* 0x000030000003d802 */ /* 0x004fe20000000f00 */
[----:B--2---:R-:W-:Y:S10]  /*1720*/  @P0 BRA `(.L_x_21) ;  /* 0x00000000000c0947 */ /* 0x004ff40003800000 */
[----:B------:R-:W-:-:S04]  /*1730*/  SHF.L.U32 R4, R17, 0x1f, RZ ;  /* 0x0000001f11047819 */ /* 0x000fc800000006ff */
[----:B------:R-:W2:Y:S02]  /*1740*/  SYNCS.PHASECHK.TRANS64.TRYWAIT P0, [UR33+0x20], R4 ;  /* 0x00002004ff0075a7 */ /* 0x000ea40008001121 */
[----:B--2---:R-:W-:Y:S05]  /*1750*/  @!P0 BRA `(.L_x_22) ;  /* 0x0000005c00208947 */ /* 0x004fea0003800000 */
.L_x_21:
[----:B------:R2:W-:Y:S01]  /*1760*/  @!P5 SYNCS.ARRIVE.TRANS64 RZ, [UR33], R3 ;  /* 0x00000003ffffd9a7 */ /* 0x0005e20008000021 */
[----:B------:R-:W-:Y:S04]  /*1770*/  BSSY.RECONVERGENT B0, `(.L_x_23) ;  /* 0x0000003000007945 */ /* 0x000fe80003800200 */
[----:B------:R-:W-:Y:S05]  /*1780*/  @P4 BRA `(.L_x_24) ;  /* 0x0000000000044947 */ /* 0x000fea0003800000 */
[----:B------:R-:W-:Y:S05]  /*1790*/  BPT.TRAP 0x1 ;  /* 0x000000040000795c */ /* 0x000fea0000300000 */
.L_x_24:
[----:B------:R-:W-:Y:S05]  /*17a0*/  BSYNC.RECONVERGENT B0 ;  /* 0x0000000000007941 */ /* 0x000fea0003800200 */
.L_x_23:
[----:B------:R-:W-:Y:S02]  /*17b0*/  UIADD3 UR6, UPT, UPT, UR17, 0x1, URZ ;  /* 0x0000000111067890 */ /* 0x000fe4000fffe0ff */
[----:B------:R-:W-:Y:S02]  /*17c0*/  ULEA UR32, UR17, UR4, 0xd ;  /* 0x0000000411207291 */ /* 0x000fe4000f8e68ff */
[----:B------:R-:W-:Y:S02]  /*17d0*/  UISETP.NE.AND UP0, UPT, UR6, 0x4, UPT ;  /* 0x000000040600788c */ /* 0x000fe4000bf05270 */
[----:B------:R-:W-:Y:S02]  /*17e0*/  UIADD3 UR26, UP1, UPT, UR22, 0x80, URZ ;  /* 0x00000080161a7890 */ /* 0x000fe4000ff3e0ff */
[----:B------:R-:W-:Y:S02]  /*17f0*/  USEL UR9, URZ, 0x1, UP0 ;  /* 0x00000001ff097887 */ /* 0x000fe40008000000 */
[----:B------:R-:W-:-:S02]  /*1800*/  USEL UR6, UR6, URZ, UP0 ;  /* 0x000000ff06067287 */ /* 0x000fc40008000000 */
[----:B------:R-:W-:Y:S02]  /*1810*/  UIADD3 UR20, UP0, UPT, UR22, 0x180, URZ ;  /* 0x0000018016147890 */ /* 0x000fe4000ff1e0ff */
[----:B------:R-:W-:Y:S01]  /*1820*/  ULEA UR8, UR6, UR4, 0x3 ;  /* 0x0000000406087291 */ /* 0x000fe2000f8e18ff */
[----:B------:R-:W-:Y:S01]  /*1830*/  LOP3.LUT R17, R17, UR9, RZ, 0x3c, !PT ;  /* 0x0000000911117c12 */ /* 0x000fe2000f8e3cff */
[----:B------:R-:W-:Y:S02]  /*1840*/  USHF.L.U32 UR34, UR16, 0x5, URZ ;  /* 0x0000000510227899 */ /* 0x000fe400080006ff */
[----:B------:R-:W-:Y:S01]  /*1850*/  UIADD3.X UR27, UPT, UPT, URZ, UR23, URZ, UP1, !UPT ;  /* 0x00000017ff1b7290 */ /* 0x000fe20008ffe4ff */
[----:B-1----:R-:W-:Y:S01]  /*1860*/  SHF.L.U32 R2, R17, 0x1f, RZ ;  /* 0x0000001f11027819 */ /* 0x002fe200000006ff */
[----:B------:R-:W-:Y:S02]  /*1870*/  UIADD3 UR32, UPT, UPT, UR32, 0x6400, URZ ;  /* 0x0000640020207890 */ /* 0x000fe4000fffe0ff */
[----:B------:R-:W-:Y:S01]  /*1880*/  UIADD3.X UR21, UPT, UPT, URZ, UR23, URZ, UP0, !UPT ;  /* 0x00000017ff157290 */ /* 0x000fe200087fe4ff */
[----:B------:R1:W1:Y:S01]  /*1890*/  SYNCS.PHASECHK.TRANS64.TRYWAIT P0, [UR8+0x20], R2 ;  /* 0x00002002ff0075a7 */ /* 0x0002620008001108 */
[----:B------:R-:W-:Y:S01]  /*18a0*/  ULEA UR8, UR17, UR4, 0xc ;  /* 0x0000000411087291 */ /* 0x000fe2000f8e60ff */
[----:B------:R-:W-:Y:S01]  /*18b0*/  UMOV UR18, 0x0 ;  /* 0x0000000000127882 */ /* 0x000fe20000000000 */
[----:B------:R-:W-:-:S02]  /*18c0*/  UMOV UR19, 0x10000000 ;  /* 0x1000000000137882 */ /* 0x000fc40000000000 */
[----:B------:R-:W-:Y:S01]  /*18d0*/  UIADD3 UR8, UPT, UPT, UR8, 0xe400, URZ ;  /* 0x0000e40008087890 */ /* 0x000fe2000fffe0ff */
[----:B------:R1:W-:Y:S01]  /*18e0*/  UTMALDG.3D [UR32], [UR26], desc[UR18] ;  /* 0x000012201a0075b4 */ /* 0x0003e20008011000 */
[----:B------:R-:W-:Y:S01]  /*18f0*/  UMOV UR12, UR36 ;  /* 0x00000024000c7c82 */ /* 0x000fe20008000000 */
[----:B------:R-:W-:Y:S01]  /*1900*/  UMOV UR9, UR33 ;  /* 0x0000002100097c82 */ /* 0x000fe20008000000 */
[----:B------:R-:W-:Y:S01]  /*1910*/  UMOV UR10, UR34 ;  /* 0x00000022000a7c82 */ /* 0x000fe20008000000 */
[----:B------:R-:W-:Y:S01]  /*1920*/  UIADD3 UR16, UPT, UPT, UR16, 0x1, URZ ;  /* 0x0000000110107890 */ /* 0x000fe2000fffe0ff */
[----:B------:R-:W-:Y:S01]  /*1930*/  UMOV UR24, UR5 ;  /* 0x0000000500187c82 */ /* 0x000fe20008000000 */
[----:B------:R-:W-:Y:S02]  /*1940*/  UMOV UR17, UR6 ;  /* 0x0000000600117c82 */ /* 0x000fe40008000000 */
[----:B------:R1:W-:Y:S01]  /*1950*/  UTMALDG.3D [UR8], [UR20], desc[UR18] ;  /* 0x00001208140075b4 */ /* 0x0003e20008011000 */
[----:B------:R-:W-:-:S09]  /*1960*/  UISETP.NE.AND UP0, UPT, UR16, UR5, UPT ;  /* 0x000000051000728c */ /* 0x000fd2000bf05270 */
[----:B------:R-:W-:Y:S05]  /*1970*/  BRA.U UP0, `(.L_x_25) ;  /* 0xfffffffd00607547 */ /* 0x000fea000b83ffff */
.L_x_20:
[----:B-1----:R-:W-:Y:S01]  /*1980*/  ULEA UR8, UR6, UR4, 0x3 ;  /* 0x0000000406087291 */ /* 0x002fe2000f8e18ff */
[----:B------:R-:W-:Y:S01]  /*1990*/  SHF.L.U32 R2, R17, 0x1f, RZ ;  /* 0x0000001f11027819 */ /* 0x000fe200000006ff */
[----:B------:R-:W-:Y:S01]  /*19a0*/  @!P1 SYNCS.ARRIVE.TRANS64.A1T0 RZ, [UR4+0x78], RZ ;  /* 0x000078ffffff99a7 */ /* 0x000fe20008100004 */
[----:B------:R-:W-:-:S06]  /*19b0*/  UISETP.GT.AND UP0, UPT, UR15, UR14, UPT ;  /* 0x0000000e0f00728c */ /* 0x000fcc000bf04270 */
[----:B--2---:R1:W2:Y:S03]  /*19c0*/  SYNCS.PHASECHK.TRANS64.TRYWAIT P0, [UR8+0x20], R2 ;  /* 0x00002002ff0075a7 */ /* 0x0042a60008001108 */
[----:B------:R-:W-:Y:S05]  /*19d0*/  BRA.U !UP0, `(.L_x_26) ;  /* 0x0000000108ac7547 */ /* 0x000fea000b800000 */
[----:B------:R-:W-:Y:S01]  /*19e0*/  UIADD3 UR21, UPT, UPT, UR7, UR24, URZ ;  /* 0x0000001807157290 */ /* 0x000fe2000fffe0ff */
[----:B------:R-:W-:-:S11]  /*19f0*/  UMOV UR25, UR6 ;  /* 0x0000000600197c82 */ /* 0x000fd60008000000 */
.L_x_31:
[----:B-1----:R-:W-:Y:S01]  /*1a00*/  ULEA UR17, UR25, UR4, 0x3 ;  /* 0x0000000419117291 */ /* 0x002fe2000f8e18ff */
[----:B--2---:R-:W-:Y:S01]  /*1a10*/  @!P5 MOV R3, 0x3000 ;  /* 0x000030000003d802 */ /* 0x004fe20000000f00 */
[----:B--2---:R-:W-:Y:S10]  /*1a20*/  @P0 BRA `(.L_x_27) ;  /* 0x00000000000c0947 */ /* 0x004ff40003800000 */
[----:B------:R-:W-:-:S04]  /*1a30*/  SHF.L.U32 R4, R17, 0x1f, RZ ;  /* 0x0000001f11047819 */ /* 0x000fc800000006ff */
[----:B------:R-:W2:Y:S02]  /*1a40*/  SYNCS.PHASECHK.TRANS64.TRYWAIT P0, [UR17+0x20], R4 ;  /* 0x00002004ff0075a7 */ /* 0x000ea40008001111 */
[----:B--2---:R-:W-:Y:S05]  /*1a50*/  @!P0 BRA `(.L_x_28) ;  /* 0x0000005800788947 */ /* 0x004fea0003800000 */
.L_x_27:
[----:B------:R2:W-:Y:S01]  /*1a60*/  @!P5 SYNCS.ARRIVE.TRANS64 RZ, [UR17], R3 ;  /* 0x00000003ffffd9a7 */ /* 0x0005e20008000011 */
[----:B------:R-:W-:Y:S04]  /*1a70*/  BSSY.RECONVERGENT B0, `(.L_x_29) ;  /* 0x0000003000007945 */ /* 0x000fe80003800200 */
[----:B------:R-:W-:Y:S05]  /*1a80*/  @P4 BRA `(.L_x_30) ;  /* 0x0000000000044947 */ /* 0x000fea0003800000 */
[----:B------:R-:W-:Y:S05]  /*1a90*/  BPT.TRAP 0x1 ;  /* 0x000000040000795c */ /* 0x000fea0000300000 */
.L_x_30:
[----:B------:R-:W-:Y:S05]  /*1aa0*/  BSYNC.RECONVERGENT B0 ;  /* 0x0000000000007941 */ /* 0x000fea0003800200 */
.L_x_29:
        /* <DEDUP_REMOVED lines=10> */
[----:B------:R-:W-:Y:S01]  /*1b50*/  UIADD3 UR16, UPT, UPT, UR16, 0x6400, URZ ;  /* 0x0000640010107890 */ /* 0x000fe2000fffe0ff */
[----:B-1----:R-:W-:Y:S01]  /*1b60*/  SHF.L.U32 R2, R17, 0x1f, RZ ;  /* 0x0000001f11027819 */ /* 0x002fe200000006ff */
[----:B------:R-:W-:Y:S02]  /*1b70*/  UIADD3.X UR31, UPT, UPT, URZ, UR23, URZ, UP1, !UPT ;  /* 0x00000017ff1f7290 */ /* 0x000fe40008ffe4ff */
[----:B------:R-:W-:Y:S01]  /*1b80*/  UIADD3.X UR29, UPT, UPT, URZ, UR23, URZ, UP0, !UPT ;  /* 0x00000017ff1d7290 */ /* 0x000fe200087fe4ff */
[----:B------:R1:W1:Y:S01]  /*1b90*/  SYNCS.PHASECHK.TRANS64.TRYWAIT P0, [UR8+0x20], R2 ;  /* 0x00002002ff0075a7 */ /* 0x0002620008001108 */
[----:B------:R-:W-:Y:S01]  /*1ba0*/  ULEA UR8, UR25, UR4, 0xc ;  /* 0x0000000419087291 */ /* 0x000fe2000f8e60ff */
[----:B------:R-:W-:Y:S01]  /*1bb0*/  UMOV UR26, 0x0 ;  /* 0x00000000001a7882 */ /* 0x000fe20000000000 */
[----:B------:R-:W-:-:S02]  /*1bc0*/  UMOV UR27, 0x10000000 ;  /* 0x10000000001b7882 */ /* 0x000fc40000000000 */
[----:B------:R-:W-:Y:S01]  /*1bd0*/  UIADD3 UR8, UPT, UPT, UR8, 0xe400, URZ ;  /* 0x0000e40008087890 */ /* 0x000fe2000fffe0ff */
[----:B------:R-:W-:Y:S01]  /*1be0*/  UMOV UR19, UR35 ;  /* 0x0000002300137c82 */ /* 0x000fe20008000000 */
[----:B------:R-:W-:Y:S01]  /*1bf0*/  UMOV UR20, UR36 ;  /* 0x0000002400147c82 */ /* 0x000fe20008000000 */
[----:B------:R-:W-:Y:S01]  /*1c00*/  UMOV UR12, UR36 ;  /* 0x00000024000c7c82 */ /* 0x000fe20008000000 */
[----:B------:R-:W-:Y:S01]  /*1c10*/  UMOV UR9, UR17 ;  /* 0x0000001100097c82 */ /* 0x000fe20008000000 */
[----:B------:R-:W-:Y:S01]  /*1c20*/  UMOV UR10, UR18 ;  /* 0x00000012000a7c82 */ /* 0x000fe20008000000 */
[----:B------:R1:W-:Y:S01]  /*1c30*/  UTMALDG.3D [UR16], [UR30], desc[UR26] ;  /* 0x00001a101e0075b4 */ /* 0x0003e20008011000 */
[----:B------:R-:W-:Y:S01]  /*1c40*/  UIADD3 UR24, UPT, UPT, UR24, 0x1, URZ ;  /* 0x0000000118187890 */ /* 0x000fe2000fffe0ff */
[----:B------:R-:W-:-:S03]  /*1c50*/  UMOV UR25, UR6 ;  /* 0x0000000600197c82 */ /* 0x000fc60008000000 */
[----:B------:R-:W-:Y:S01]  /*1c60*/  UISETP.NE.AND UP0, UPT, UR24, UR21, UPT ;  /* 0x000000151800728c */ /* 0x000fe2000bf05270 */
[----:B------:R1:W-:Y:S08]  /*1c70*/  UTMALDG.3D [UR8], [UR28], desc[UR26] ;  /* 0x00001a081c0075b4 */ /* 0x0003f00008011000 */
[----:B------:R-:W-:Y:S05]  /*1c80*/  BRA.U UP0, `(.L_x_31) ;  /* 0xfffffffd005c7547 */ /* 0x000fea000b83ffff */
.L_x_26:
[C---:B-1----:R-:W-:Y:S01]  /*1c90*/  LEA R2, R16.reuse, UR4, 0x3 ;  /* 0x0000000410027c11 */ /* 0x042fe2000f8e18ff */
[----:B------:R-:W-:Y:S01]  /*1ca0*/  NOP ;  /* 0x0000000000007918 */ /* 0x000fe20000000000 */
[----:B--2---:R-:W-:Y:S02]  /*1cb0*/  SHF.L.U32 R3, R13, 0x1f, RZ ;  /* 0x0000001f0d037819 */ /* 0x004fe400000006ff */
[----:B------:R-:W-:Y:S02]  /*1cc0*/  LEA R4, R16, UR4, 0x4 ;  /* 0x0000000410047c11 */ /* 0x000fe4000f8e20ff */
[----:B------:R-:W1:Y:S02]  /*1cd0*/  SYNCS.PHASECHK.TRANS64.TRYWAIT P0, [R2+URZ+0x80], R3 ;  /* 0x00008003020075a7 */ /* 0x000e6400080011ff */
[----:B-1----:R-:W-:Y:S05]  /*1ce0*/  @!P0 BRA `(.L_x_32) ;  /* 0x0000005400ec8947 */ /* 0x002fea0003800000 */
.L_x_118:
[----:B------:R-:W2:Y:S01]  /*1cf0*/  LDS.128 R4, [R4+0x110] ;  /* 0x0001100004047984 */ /* 0x000ea20000000c00 */
[----:B---3--:R-:W-:Y:S01]  /*1d00*/  ISETP.GE.AND P0, PT, R40, 0x1, PT ;  /* 0x000000012800780c */ /* 0x008fe20003f06270 */
[----:B-1----:R-:W-:Y:S01]  /*1d10*/  VIADD R2, R2, 0x90 ;  /* 0x0000009002027836 */ /* 0x002fe20000000000 */
[----:B------:R-:W-:Y:S01]  /*1d20*/  @!PT LDS RZ, [RZ] ;  /* 0x00000000fffff984 */ /* 0x000fe20000000800 */
[----:B------:R-:W-:Y:S01]  /*1d30*/  @!PT LDS RZ, [RZ] ;  /* 0x00000000fffff984 */ /* 0x000fe20000000800 */
[----:B------:R-:W-:Y:S01]  /*1d40*/  @!PT LDS RZ, [RZ] ;  /* 0x00000000fffff984 */ /* 0x000fe20000000800 */
[----:B------:R-:W-:Y:S01]  /*1d50*/  @!PT LDS RZ, [RZ] ;  /* 0x00000000fffff984 */ /* 0x000fe20000000800 */
[----:B------:R1:W-:Y:S06]  /*1d60*/  MEMBAR.ALL.CTA ;  /* 0x0000000000007992 */ /* 0x0003ec0000008000 */
[----:B-1----:R-:W1:Y:S01]  /*1d70*/  FENCE.VIEW.ASYNC.S ;  /* 0x00000000000073c6 */ /* 0x002e620000000000 */
[----:B------:R-:W-:-:S04]  /*1d80*/  PRMT R2, RZ, 0x654, R2 ;  /* 0x00000654ff027816 */ /* 0x000fc80000000002 */
[----:B-1----:R1:W-:Y:S01]  /*1d90*/  SYNCS.ARRIVE.TRANS64.RED.A1T0 RZ, [R2+URZ], RZ ;  /* 0x000000ff02ff79a7 */ /* 0x0023e200081004ff */
[----:B--2---:R-:W-:-:S13]  /*1da0*/  LOP3.LUT P2, RZ, R6, 0x1, RZ, 0xc0, !PT ;  /* 0x0000000106ff7812 */ /* 0x004fda000784c0ff */
[----:B------:R-:W-:Y:S01]  /*1db0*/  @P2 SHF.R.U32.HI R3, RZ, 0x10, R5 ;  /* 0x00000010ff032819 */ /* 0x000fe20000011605 */
[----:B------:R-:W-:Y:S01]  /*1dc0*/  VOTEU.ANY UP0, P2 ;  /* 0x0000000000ff7886 */ /* 0x000fe20001000100 */
[----:B------:R-:W-:Y:S02]  /*1dd0*/  @P2 MOV R10, R4 ;  /* 0x00000004000a2202 */ /* 0x000fe40000000f00 */
[----:B------:R-:W-:Y:S02]  /*1de0*/  @P2 R2UR.BROADCAST UR8, R3 ;  /* 0x00000000030822ca */ /* 0x000fe400008e0000 */
[----:B------:R-:W-:-:S11]  /*1df0*/  @P2 LOP3.LUT R9, R5, 0xffff, RZ, 0xc0, !PT ;  /* 0x0000ffff05092812 */ /* 0x000fd600078ec0ff */
[----:B------:R-:W-:Y:S01]  /*1e00*/  @UP0 UMOV UR36, UR8 ;  /* 0x0000000800240c82 */ /* 0x000fe20008000000 */
[----:B-1----:R-:W-:Y:S05]  /*1e10*/  @!P0 BRA `(.L_x_33) ;  /* 0x0000000000b88947 */ /* 0x002fea0003800000 */
[----:B------:R-:W4:Y:S01]  /*1e20*/  LDC.64 R4, c[0x0][0xb18] ;  /* 0x0002c600ff047b82 */ /* 0x000f220000000a00 */
[----:B------:R-:W-:-:S07]  /*1e30*/  ISETP.NE.AND P3, PT, R40, 0x1, PT ;  /* 0x000000012800780c */ /* 0x000fce0003f65270 */
[----:B------:R-:W1:Y:S08]  /*1e40*/  LDC.64 R6, c[0x0][0xb10] ;  /* 0x0002c400ff067b82 */ /* 0x000e700000000a00 */
[----:B------:R-:W2:Y:S08]  /*1e50*/  LDC R14, c[0x0][0xb20] ;  /* 0x0002c800ff0e7b82 */ /* 0x000eb00000000800 */
[----:B------:R-:W3:Y:S01]  /*1e60*/  LDC R15, c[0x0][0xb0c] ;  /* 0x0002c300ff0f7b82 */ /* 0x000ee20000000800 */
[----:B----4-:R-:W-:Y:S01]  /*1e70*/  IMAD.HI.U32 R19, R0, R5, RZ ;  /* 0x0000000500137227 */ /* 0x010fe200078e00ff */
[----:B------:R-:W-:-:S03]  /*1e80*/  ISETP.NE.AND P0, PT, R4, 0x1, PT ;  /* 0x000000010400780c */ /* 0x000fc60003f05270 */
[----:B------:R-:W-:-:S03]  /*1e90*/  IMAD.HI.U32 R5, R9, R5, RZ ;  /* 0x0000000509057227 */ /* 0x000fc600078e00ff */
[----:B------:R-:W4:Y:S01]  /*1ea0*/  LDC.64 R2, c[0x0][0xb28] ;  /* 0x0002ca00ff027b82 */ /* 0x000f220000000a00 */
[----:B-1----:R-:W-:-:S04]  /*1eb0*/  IMAD.HI.U32 R20, R8, R6, RZ ;  /* 0x0000000608147227 */ /* 0x002fc800078e00ff */
[----:B------:R-:W-:Y:S01]  /*1ec0*/  IMAD.HI.U32 R21, R10, R6, RZ ;  /* 0x000000060a157227 */ /* 0x000fe200078e00ff */
[----:B------:R-:W-:Y:S02]  /*1ed0*/  SHF.R.U32.HI R20, RZ, R7, R20 ;  /* 0x00000007ff147219 */ /* 0x000fe40000011614 */
[-C--:B--2---:R-:W-:Y:S02]  /*1ee0*/  SHF.R.U32.HI R19, RZ, R14.reuse, R19 ;  /* 0x0000000eff137219 */ /* 0x084fe40000011613 */
[----:B------:R-:W-:Y:S02]  /*1ef0*/  SHF.R.U32.HI R5, RZ, R14, R5 ;  /* 0x0000000eff057219 */ /* 0x000fe40000011605 */
[----:B------:R-:W-:Y:S02]  /*1f00*/  SEL R19, R0, R19, !P0 ;  /* 0x0000001300137207 */ /* 0x000fe40004000000 */
[----:B------:R-:W-:Y:S02]  /*1f10*/  SHF.R.U32.HI R21, RZ, R7, R21 ;  /* 0x00000007ff157219 */ /* 0x000fe40000011615 */
[----:B---3--:R-:W-:-:S02]  /*1f20*/  ISETP.NE.AND P1, PT, R15, 0x1, PT ;  /* 0x000000010f00780c */ /* 0x008fc40003f25270 */
[----:B------:R-:W-:Y:S02]  /*1f30*/  SEL R5, R9, R5, !P0 ;  /* 0x0000000509057207 */ /* 0x000fe40004000000 */
[----:B------:R-:W-:Y:S02]  /*1f40*/  SEL R20, R8, R20, !P1 ;  /* 0x0000001408147207 */ /* 0x000fe40004800000 */
[----:B------:R-:W-:Y:S01]  /*1f50*/  SEL R21, R10, R21, !P1 ;  /* 0x000000150a157207 */ /* 0x000fe20004800000 */
[----:B----4-:R-:W-:-:S04]  /*1f60*/  IMAD.HI.U32 R18, R19, R2, RZ ;  /* 0x0000000213127227 */ /* 0x010fc800078e00ff */
        /* <DEDUP_REMOVED lines=10> */
[----:B------:R-:W-:-:S04]  /*2010*/  @!P0 IMAD.HI.U32 R7, R21, R2, RZ ;  /* 0x0000000215078227 */ /* 0x000fc800078e00ff */
[----:B------:R-:W-:Y:S01]  /*2020*/  IMAD.MOV R2, RZ, RZ, -R6 ;  /* 0x000000ffff027224 */ /* 0x000fe200078e0a06 */
[----:B------:R-:W-:Y:S02]  /*2030*/  @!P0 SHF.R.U32.HI R3, RZ, R3, R7 ;  /* 0x00000003ff038219 */ /* 0x000fe40000011607 */
[----:B------:R-:W-:Y:S01]  /*2040*/  IADD3 R7, PT, PT, -R5, RZ, RZ ;  /* 0x000000ff05077210 */ /* 0x000fe20007ffe1ff */
[----:B------:R-:W-:Y:S01]  /*2050*/  IMAD R2, R40, R2, R5 ;  /* 0x0000000228027224 */ /* 0x000fe200078e0205 */
        /* <DEDUP_REMOVED lines=10> */
.L_x_33:
[----:B------:R-:W1:Y:S02]  /*2100*/  LDCU UR8, c[0x0][0xb30] ;  /* 0x00016600ff0877ac */ /* 0x000e640008000800 */
[----:B-1----:R-:W-:-:S09]  /*2110*/  UISETP.NE.AND UP0, UPT, UR8, 0x1, UPT ;  /* 0x000000010800788c */ /* 0x002fd2000bf05270 */
[----:B------:R-:W-:Y:S05]  /*2120*/  BRA.U UP0, `(.L_x_34) ;  /* 0x0000000100407547 */ /* 0x000fea000b800000 */
[----:B------:R-:W1:Y:S08]  /*2130*/  LDC.64 R4, c[0x0][0xb10] ;  /* 0x0002c400ff047b82 */ /* 0x000e700000000a00 */
[----:B------:R-:W2:Y:S08]  /*2140*/  LDC.64 R2, c[0x0][0xb18] ;  /* 0x0002c600ff027b82 */ /* 0x000eb00000000a00 */
[----:B------:R-:W3:Y:S08]  /*2150*/  LDC R6, c[0x0][0xb20] ;  /* 0x0002c800ff067b82 */ /* 0x000ef00000000800 */
[----:B------:R-:W4:Y:S01]  /*2160*/  LDC R7, c[0x0][0xb0c] ;  /* 0x0002c300ff077b82 */ /* 0x000f220000000800 */
[----:B-1----:R-:W-:-:S05]  /*2170*/  IMAD.HI.U32 R4, R10, R4, RZ ;  /* 0x000000040a047227 */ /* 0x002fca00078e00ff */
[----:B------:R-:W-:Y:S01]  /*2180*/  SHF.R.U32.HI R4, RZ, R5, R4 ;  /* 0x00000005ff047219 */ /* 0x000fe20000011604 */
[----:B--2---:R-:W-:Y:S01]  /*2190*/  IMAD.HI.U32 R3, R9, R3, RZ ;  /* 0x0000000309037227 */ /* 0x004fe200078e00ff */
[----:B------:R-:W-:-:S04]  /*21a0*/  ISETP.NE.AND P0, PT, R2, 0x1, PT ;  /* 0x000000010200780c */ /* 0x000fc80003f05270 */
[----:B---3--:R-:W-:-:S04]  /*21b0*/  SHF.R.U32.HI R3, RZ, R6, R3 ;  /* 0x00000006ff037219 */ /* 0x008fc80000011603 */
[----:B------:R-:W-:Y:S02]  /*21c0*/  SEL R3, R9, R3, !P0 ;  /* 0x0000000309037207 */ /* 0x000fe40004000000 */
[----:B----4-:R-:W-:-:S04]  /*21d0*/  ISETP.NE.AND P1, PT, R7, 0x1, PT ;  /* 0x000000010700780c */ /* 0x010fc80003f25270 */
[----:B------:R-:W-:-:S05]  /*21e0*/  SEL R4, R10, R4, !P1 ;  /* 0x000000040a047207 */ /* 0x000fca0004800000 */
[----:B------:R-:W-:Y:S02]  /*21f0*/  IMAD.IADD R5, R3, 0x1, -R4 ;  /* 0x0000000103057824 */ /* 0x000fe400078e0a04 */
[----:B------:R-:W-:Y:S02]  /*2200*/  IMAD.IADD R3, R4, 0x1, -R3 ;  /* 0x0000000104037824 */ /* 0x000fe400078e0a03 */
[----:B------:R-:W-:Y:S02]  /*2210*/  IMAD R10, R5, R7, R10 ;  /* 0x00000007050a7224 */ /* 0x000fe400078e020a */
[----:B------:R-:W-:-:S07]  /*2220*/  IMAD R9, R3, R2, R9 ;  /* 0x0000000203097224 */ /* 0x000fce00078e0209 */
.L_x_34:
[----:B------:R-:W-:Y:S01]  /*2230*/  VIADD R16, R16, 0x1 ;  /* 0x0000000110107836 */ /* 0x000fe20000000000 */
[----:B------:R-:W-:Y:S01]  /*2240*/  PLOP3.LUT P1, PT, PT, PT, PT, 0x80, 0x8 ;  /* 0x000000000008781c */ /* 0x000fe20003f2f070 */
[----:B------:R-:W-:Y:S02]  /*2250*/  IMAD.IADD R15, R10, 0x1, R87 ;  /* 0x000000010a0f7824 */ /* 0x000fe400078e0257 */
[----:B------:R-:W-:Y:S01]  /*2260*/  IMAD.IADD R14, R9, 0x1, R86 ;  /* 0x00000001090e7824 */ /* 0x000fe200078e0256 */
[----:B------:R-:W-:-:S04]  /*2270*/  ISETP.NE.AND P0, PT, R16, 0x2, PT ;  /* 0x000000021000780c */ /* 0x000fc80003f05270 */
[----:B------:R-:W-:Y:S02]  /*2280*/  SEL R2, RZ, 0x1, P0 ;  /* 0x00000001ff027807 */ /* 0x000fe40000000000 */
[----:B------:R-:W-:Y:S02]  /*2290*/  SEL R16, R16, RZ, P0 ;  /* 0x000000ff10107207 */ /* 0x000fe40000000000 */
[----:B------:R-:W-:Y:S01]  /*22a0*/  LOP3.LUT R13, R13, R2, RZ, 0x3c, !PT ;  /* 0x000000020d0d7212 */ /* 0x000fe200078e3cff */
[----:B------:R-:W-:Y:S06]  /*22b0*/  @P2 BRA `(.L_x_35) ;  /* 0xfffffff000982947 */ /* 0x000fec000383ffff */
[----:B------:R-:W-:Y:S01]  /*22c0*/  UIADD3 UR4, UPT, UPT, UR4, 0x20, URZ ;  /* 0x0000002004047890 */ /* 0x000fe2000fffe0ff */
[----:B------:R-:W-:-:S03]  /*22d0*/  SHF.L.U32 R2, R17, 0x1f, RZ ;  /* 0x0000001f11027819 */ /* 0x000fc600000006ff */
[----:B------:R-:W-:-:S09]  /*22e0*/  ULEA UR5, UR6, UR4, 0x3 ;  /* 0x0000000406057291 */ /* 0x000fd2000f8e18ff */
[----:B------:R-:W1:Y:S02]  /*22f0*/  SYNCS.PHASECHK.TRANS64.TRYWAIT P0, [UR5], R2 ;  /* 0x00000002ff0075a7 */ /* 0x000e640008001105 */
[----:B-1----:R-:W-:Y:S05]  /*2300*/  @!P0 BRA `(.L_x_36) ;  /* 0x0000005000788947 */ /* 0x002fea0003800000 */
.L_x_120:
[----:B------:R-:W-:-:S04]  /*2310*/  UIADD3 UR6, UPT, UPT, UR6, 0x1, URZ ;  /* 0x0000000106067890 */ /* 0x000fc8000fffe0ff */
[----:B------:R-:W-:-:S04]  /*2320*/  UISETP.NE.AND UP0, UPT, UR6, 0x4, UPT ;  /* 0x000000040600788c */ /* 0x000fc8000bf05270 */
[----:B------:R-:W-:Y:S02]  /*2330*/  USEL UR7, URZ, 0x1, UP0 ;  /* 0x00000001ff077887 */ /* 0x000fe40008000000 */
[----:B------:R-:W-:-:S04]  /*2340*/  USEL UR6, UR6, URZ, UP0 ;  /* 0x000000ff06067287 */ /* 0x000fc80008000000 */
[----:B------:R-:W-:Y:S01]  /*2350*/  ULEA UR5, UR6, UR4, 0x3 ;  /* 0x0000000406057291 */ /* 0x000fe2000f8e18ff */
[----:B-1----:R-:W-:-:S04]  /*2360*/  LOP3.LUT R2, R17, UR7, RZ, 0x3c, !PT ;  /* 0x0000000711027c12 */ /* 0x002fc8000f8e3cff */
[----:B------:R-:W-:-:S04]  /*2370*/  SHF.L.U32 R3, R2, 0x1f, RZ ;  /* 0x0000001f02037819 */ /* 0x000fc800000006ff */
[----:B------:R-:W1:Y:S02]  /*2380*/  SYNCS.PHASECHK.TRANS64.TRYWAIT P0, [UR5], R3 ;  /* 0x00000003ff0075a7 */ /* 0x000e640008001105 */
[----:B-1----:R-:W-:Y:S05]  /*2390*/  @!P0 BRA `(.L_x_37) ;  /* 0x00000050006c8947 */ /* 0x002fea0003800000 */
.L_x_122:
[----:B------:R-:W-:-:S04]  /*23a0*/  UIADD3 UR6, UPT, UPT, UR6, 0x1, URZ ;  /* 0x0000000106067890 */ /* 0x000fc8000fffe0ff */
[----:B------:R-:W-:-:S04]  /*23b0*/  UISETP.NE.AND UP0, UPT, UR6, 0x4, UPT ;  /* 0x000000040600788c */ /* 0x000fc8000bf05270 */
[----:B------:R-:W-:Y:S02]  /*23c0*/  USEL UR7, URZ, 0x1, UP0 ;  /* 0x00000001ff077887 */ /* 0x000fe40008000000 */
[----:B------:R-:W-:-:S04]  /*23d0*/  USEL UR6, UR6, URZ, UP0 ;  /* 0x000000ff06067287 */ /* 0x000fc80008000000 */
[----:B------:R-:W-:Y:S01]  /*23e0*/  ULEA UR5, UR6, UR4, 0x3 ;  /* 0x0000000406057291 */ /* 0x000fe2000f8e18ff */
[----:B------:R-:W-:-:S04]  /*23f0*/  LOP3.LUT R2, R2, UR7, RZ, 0x3c, !PT ;  /* 0x0000000702027c12 */ /* 0x000fc8000f8e3cff */
[----:B-1----:R-:W-:-:S04]  /*2400*/  SHF.L.U32 R3, R2, 0x1f, RZ ;  /* 0x0000001f02037819 */ /* 0x002fc800000006ff */
[----:B------:R-:W1:Y:S02]  /*2410*/  SYNCS.PHASECHK.TRANS64.TRYWAIT P0, [UR5], R3 ;  /* 0x00000003ff0075a7 */ /* 0x000e640008001105 */
[----:B-1----:R-:W-:Y:S05]  /*2420*/  @!P0 BRA `(.L_x_38) ;  /* 0x0000005000608947 */ /* 0x002fea0003800000 */
.L_x_124:
[----:B------:R-:W-:-:S04]  /*2430*/  UIADD3 UR6, UPT, UPT, UR6, 0x1, URZ ;  /* 0x0000000106067890 */ /* 0x000fc8000fffe0ff */
[----:B------:R-:W-:-:S04]  /*2440*/  UISETP.NE.AND UP0, UPT, UR6, 0x4, UPT ;  /* 0x000000040600788c */ /* 0x000fc8000bf05270 */
[----:B------:R-:W-:Y:S02]  /*2450*/  USEL UR5, URZ, 0x1, UP0 ;  /* 0x00000001ff057887 */ /* 0x000fe40008000000 */
[----:B------:R-:W-:-:S04]  /*2460*/  USEL UR6, UR6, URZ, UP0 ;  /* 0x000000ff06067287 */ /* 0x000fc80008000000 */
[----:B------:R-:W-:Y:S01]  /*2470*/  ULEA UR6, UR6, UR4, 0x3 ;  /* 0x0000000406067291 */ /* 0x000fe2000f8e18ff */
[----:B------:R-:W-:-:S04]  /*2480*/  LOP3.LUT R2, R2, UR5, RZ, 0x3c, !PT ;  /* 0x0000000502027c12 */ /* 0x000fc8000f8e3cff */
[----:B------:R-:W-:Y:S01]  /*2490*/  SHF.L.U32 R2, R2, 0x1f, RZ ;  /* 0x0000001f02027819 */ /* 0x000fe200000006ff */
[----:B-1--4-:R-:W-:-:S07]  /*24a0*/  IMAD.U32 R0, RZ, RZ, UR6 ;  /* 0x00000006ff007e24 */ /* 0x012fce000f8e00ff */
.L_x_39:
[----:B-1----:R1:W2:Y:S02]  /*24b0*/  SYNCS.PHASECHK.TRANS64.TRYWAIT P0, [R0+URZ], R2 ;  /* 0x00000002000075a7 */ /* 0x0022a400080011ff */
[----:B--2---:R-:W-:Y:S05]  /*24c0*/  @!P0 NANOSLEEP.SYNCS 0x989680 ;  /* 0x009896800000895d */ /* 0x004fea0003900000 */
[----:B------:R-:W2:Y:S02]  /*24d0*/  @!P0 SYNCS.PHASECHK.TRANS64 P0, [R0+URZ], R2 ;  /* 0x00000002000085a7 */ /* 0x000ea400080010ff */
[----:B--2---:R-:W-:Y:S05]  /*24e0*/  @P0 EXIT ;  /* 0x000000000000094d */ /* 0x004fea0003800000 */
[----:B------:R-:W-:Y:S05]  /*24f0*/  BRA `(.L_x_39) ;  /* 0xfffffffc00ec7947 */ /* 0x000fea000383ffff */
.L_x_17:
[----:B------:R-:W-:-:S04]  /*2500*/  UISETP.NE.AND UP1, UPT, UR37, URZ, UPT ;  /* 0x000000ff2500728c */ /* 0x000fc8000bf25270 */
[----:B------:R-:W-:-:S09]  /*2510*/  UISETP.NE.OR UP1, UPT, UR8, 0x1, UP1 ;  /* 0x000000010800788c */ /* 0x000fd20008f25670 */
[----:B------:R-:W-:Y:S05]  /*2520*/  BRA.U UP1, `(.L_x_40) ;  /* 0x0000000501487547 */ /* 0x000fea000b800000 */
[----:B------:R-:W-:Y:S01]  /*2530*/  ISETP.NE.AND P2, PT, R2, RZ, PT ;  /* 0x000000ff0200720c */ /* 0x000fe20003f45270 */
[----:B------:R-:W-:Y:S01]  /*2540*/  IMAD.MOV.U32 R12, RZ, RZ, 0x1 ;  /* 0x00000001ff0c7424 */ /* 0x000fe200078e00ff */
[----:B------:R-:W-:Y:S02]  /*2550*/  CS2R R10, SRZ ;  /* 0x00000000000a7805 */ /* 0x000fe4000001ff00 */
[----:B------:R-:W-:Y:S01]  /*2560*/  CS2R R8, SRZ ;  /* 0x0000000000087805 */ /* 0x000fe2000001ff00 */
[----:B------:R-:W-:Y:S01]  /*2570*/  UMOV UR4, 0x400 ;  /* 0x0000040000047882 */ /* 0x000fe20000000000 */
[----:B------:R-:W-:Y:S01]  /*2580*/  UMOV UR6, URZ ;  /* 0x000000ff00067c82 */ /* 0x000fe20008000000 */
[----:B------:R-:W-:-:S12]  /*2590*/  ULEA UR37, UR37, UR4, 0x18 ;  /* 0x0000000425257291 */ /* 0x000fd8000f8ec0ff */
.L_x_44:
[----:B------:R-:W-:Y:S02]  /*25a0*/  LEA R0, R8, UR37, 0x3 ;  /* 0x0000002508007c11 */ /* 0x000fe4000f8e18ff */
[----:B------:R-:W-:-:S03]  /*25b0*/  SHF.L.U32 R4, R9, 0x1f, RZ ;  /* 0x0000001f09047819 */ /* 0x000fc600000006ff */
[----:B------:R-:W-:Y:S01]  /*25c0*/  VIADD R5, R0, 0xf0 ;  /* 0x000000f000057836 */ /* 0x000fe20000000000 */
[----:B------:R-:W1:Y:S02]  /*25d0*/  SYNCS.PHASECHK.TRANS64.TRYWAIT P0, [R0+URZ+0xe0], R4 ;  /* 0x0000e004000075a7 */ /* 0x000e6400080011ff */
[----:B-1----:R-:W-:Y:S05]  /*25e0*/  @!P0 BRA `(.L_x_41) ;  /* 0x0000005000088947 */ /* 0x002fea0003800000 */
.L_x_125:
[----:B------:R-:W-:Y:S01]  /*25f0*/  ULEA UR5, UR6, UR37, 0x3 ;  /* 0x0000002506057291 */ /* 0x000fe2000f8e18ff */
[----:B-1----:R-:W-:Y:S01]  /*2600*/  PRMT R0, RZ, 0x654, R5 ;  /* 0x00000654ff007816 */ /* 0x002fe20000000005 */
[----:B------:R-:W-:Y:S01]  /*2610*/  @!P2 IMAD.MOV.U32 R4, RZ, RZ, 0x10 ;  /* 0x00000010ff04a424 */ /* 0x000fe200078e00ff */
[----:B------:R-:W-:Y:S01]  /*2620*/  SHF.L.U32 R5, R12, 0x1f, RZ ;  /* 0x0000001f0c057819 */ /* 0x000fe200000006ff */
[----:B------:R-:W-:Y:S01]  /*2630*/  UIADD3 UR4, UPT, UPT, UR5, 0x80, URZ ;  /* 0x0000008005047890 */ /* 0x000fe2000fffe0ff */
[----:B------:R1:W-:Y:S05]  /*2640*/  SYNCS.ARRIVE.TRANS64.RED.A1T0 RZ, [R0+URZ], RZ ;  /* 0x000000ff00ff79a7 */ /* 0x0003ea00081004ff */
[----:B------:R-:W-:Y:S01]  /*2650*/  IMAD.U32 R6, RZ, RZ, UR4 ;  /* 0x00000004ff067e24 */ /* 0x000fe2000f8e00ff */
[----:B------:R-:W2:Y:S04]  /*2660*/  SYNCS.PHASECHK.TRANS64.TRYWAIT P0, [UR5+0x90], R5 ;  /* 0x00009005ff0075a7 */ /* 0x000ea80008001105 */
[----:B------:R-:W-:Y:S01]  /*2670*/  PRMT R6, R2, 0x654, R6 ;  /* 0x0000065402067816 */ /* 0x000fe20000000006 */
[----:B-12---:R-:W-:Y:S06]  /*2680*/  @!P0 BRA `(.L_x_42) ;  /* 0x0000004c00f48947 */ /* 0x006fec0003800000 */
.L_x_127:
[----:B------:R-:W-:Y:S01]  /*2690*/  ULEA UR4, UR6, UR37, 0x4 ;  /* 0x0000002506047291 */ /* 0x000fe2000f8e20ff */
[----:B------:R-:W-:Y:S01]  /*26a0*/  SEL R3, R6, R3, !P2 ;  /* 0x0000000306037207 */ /* 0x000fe20005000000 */
[----:B------:R-:W-:Y:S01]  /*26b0*/  UIADD3 UR5, UPT, UPT, UR5, 0x80, URZ ;  /* 0x0000008005057890 */ /* 0x000fe2000fffe0ff */
[----:B-1----:R-:W-:Y:S01]  /*26c0*/  LEA R0, R11, UR37, 0x3 ;  /* 0x000000250b007c11 */ /* 0x002fe2000f8e18ff */
[----:B------:R-:W-:Y:S01]  /*26d0*/  UIADD3 UR4, UPT, UPT, UR4, 0x110, URZ ;  /* 0x0000011004047890 */ /* 0x000fe2000fffe0ff */
[----:B------:R1:W-:Y:S01]  /*26e0*/  @!P2 SYNCS.ARRIVE.TRANS64.RED RZ, [R3+URZ], R4 ;  /* 0x0000000403ffa9a7 */ /* 0x0003e200080004ff */
[----:B------:R-:W-:Y:S01]  /*26f0*/  UIADD3 UR6, UPT, UPT, UR6, 0x1, URZ ;  /* 0x0000000106067890 */ /* 0x000fe2000fffe0ff */
[----:B------:R-:W-:-:S03]  /*2700*/  VIADD R8, R8, 0x1 ;  /* 0x0000000108087836 */ /* 0x000fc60000000000 */
[----:B------:R-:W-:Y:S02]  /*2710*/  UISETP.NE.AND UP0, UPT, UR6, 0x2, UPT ;  /* 0x000000020600788c */ /* 0x000fe4000bf05270 */
[----:B------:R-:W-:Y:S01]  /*2720*/  ISETP.NE.AND P0, PT, R8, 0x2, PT ;  /* 0x000000020800780c */ /* 0x000fe20003f05270 */
[----:B------:R-:W-:Y:S06]  /*2730*/  UGETNEXTWORKID.BROADCAST [UR4], [UR5] ;  /* 0x00000000040073ca */ /* 0x000fec0008000100 */
[----:B------:R-:W-:Y:S02]  /*2740*/  USEL UR4, URZ, 0x1, UP0 ;  /* 0x00000001ff047887 */ /* 0x000fe40008000000 */
[----:B------:R-:W-:-:S04]  /*2750*/  USEL UR6, UR6, URZ, UP0 ;  /* 0x000000ff06067287 */ /* 0x000fc80008000000 */
[----:B------:R-:W-:Y:S02]  /*2760*/  LOP3.LUT R12, R12, UR4, RZ, 0x3c, !PT ;  /* 0x000000040c0c7c12 */ /* 0x000fe4000f8e3cff */
[----:B-1----:R-:W-:-:S04]  /*2770*/  SHF.L.U32 R4, R10, 0x1f, RZ ;  /* 0x0000001f0a047819 */ /* 0x002fc800000006ff */
[----:B------:R-:W1:Y:S02]  /*2780*/  SYNCS.PHASECHK.TRANS64.TRYWAIT P1, [R0+URZ+0x80], R4 ;  /* 0x00008004000075a7 */ /* 0x000e6400080211ff */
[----:B-1----:R-:W-:Y:S05]  /*2790*/  @!P1 BRA `(.L_x_43) ;  /* 0x0000004c00c89947 */ /* 0x002fea0003800000 */
.L_x_128:
[C---:B-1----:R-:W-:Y:S01]  /*27a0*/  LEA R4, R11.reuse, UR37, 0x4 ;  /* 0x000000250b047c11 */ /* 0x042fe2000f8e20ff */
[----:B------:R-:W-:Y:S01]  /*27b0*/  VIADD R0, R0, 0x90 ;  /* 0x0000009000007836 */ /* 0x000fe20000000000 */
[----:B------:R-:W-:Y:S01]  /*27c0*/  SEL R8, R8, RZ, P0 ;  /* 0x000000ff08087207 */ /* 0x000fe20000000000 */
[----:B------:R-:W-:-:S03]  /*27d0*/  VIADD R11, R11, 0x1 ;  /* 0x000000010b0b7836 */ /* 0x000fc60000000000 */
[----:B------:R-:W1:Y:S01]  /*27e0*/  LDS.128 R4, [R4+0x110] ;  /* 0x0001100004047984 */ /* 0x000e620000000c00 */
[----:B------:R-:W-:Y:S02]  /*27f0*/  PRMT R0, RZ, 0x654, R0 ;  /* 0x00000654ff007816 */ /* 0x000fe40000000000 */
[C---:B------:R-:W-:Y:S01]  /*2800*/  ISETP.NE.AND P1, PT, R11.reuse, 0x2, PT ;  /* 0x000000020b00780c */ /* 0x040fe20003f25270 */
[----:B------:R-:W-:Y:S01]  /*2810*/  @!PT LDS RZ, [RZ] ;  /* 0x00000000fffff984 */ /* 0x000fe20000000800 */
[----:B------:R-:W-:Y:S01]  /*2820*/  @!PT LDS RZ, [RZ] ;  /* 0x00000000fffff984 */ /* 0x000fe20000000800 */
[----:B------:R-:W-:Y:S01]  /*2830*/  @!PT LDS RZ, [RZ] ;  /* 0x00000000fffff984 */ /* 0x000fe20000000800 */
[----:B------:R-:W-:Y:S01]  /*2840*/  @!PT LDS RZ, [RZ] ;  /* 0x00000000fffff984 */ /* 0x000fe20000000800 */
[----:B------:R2:W-:Y:S06]  /*2850*/  MEMBAR.ALL.CTA ;  /* 0x0000000000007992 */ /* 0x0005ec0000008000 */
[----:B--2---:R-:W2:Y:S01]  /*2860*/  FENCE.VIEW.ASYNC.S ;  /* 0x00000000000073c6 */ /* 0x004ea20000000000 */
[----:B------:R-:W-:Y:S01]  /*2870*/  SEL R11, R11, RZ, P1 ;  /* 0x000000ff0b0b7207 */ /* 0x000fe20000800000 */
[----:B--2---:R2:W-:Y:S01]  /*2880*/  SYNCS.ARRIVE.TRANS64.RED.A1T0 RZ, [R0+URZ], RZ ;  /* 0x000000ff00ff79a7 */ /* 0x0045e200081004ff */
[----:B-1----:R-:W-:-:S02]  /*2890*/  LOP3.LUT P3, RZ, R6, 0x1, RZ, 0xc0, !PT ;  /* 0x0000000106ff7812 */ /* 0x002fc4000786c0ff */
[----:B------:R-:W-:-:S04]  /*28a0*/  SEL R4, RZ, 0x1, P1 ;  /* 0x00000001ff047807 */ /* 0x000fc80000800000 */
[----:B------:R-:W-:Y:S02]  /*28b0*/  LOP3.LUT R10, R10, R4, RZ, 0x3c, !PT ;  /* 0x000000040a0a7212 */ /* 0x000fe400078e3cff */
[----:B--2---:R-:W-:-:S04]  /*28c0*/  SEL R0, RZ, 0x1, P0 ;  /* 0x00000001ff007807 */ /* 0x004fc80000000000 */
[----:B------:R-:W-:Y:S01]  /*28d0*/  LOP3.LUT R9, R9, R0, RZ, 0x3c, !PT ;  /* 0x0000000009097212 */ /* 0x000fe200078e3cff */
[----:B------:R-:W-:Y:S06]  /*28e0*/  @P3 BRA `(.L_x_44) ;  /* 0xfffffffc002c3947 */ /* 0x000fec000383ffff */
[----:B------:R-:W-:Y:S01]  /*28f0*/  ULEA UR5, UR6, UR37, 0x3 ;  /* 0x0000002506057291 */ /* 0x000fe2000f8e18ff */
[----:B------:R-:W-:-:S08]  /*2900*/  SHF.L.U32 R2, R12, 0x1f, RZ ;  /* 0x0000001f0c027819 */ /* 0x000fd000000006ff */
[----:B------:R-:W1:Y:S02]  /*2910*/  SYNCS.PHASECHK.TRANS64 P0, [UR5+0x90], R2 ;  /* 0x00009002ff0075a7 */ /* 0x000e640008001005 */
[----:B-1----:R-:W-:Y:S05]  /*2920*/  @P0 BRA `(.L_x_45) ;  /* 0x0000000000080947 */ /* 0x002fea0003800000 */
[----:B------:R-:W1:Y:S02]  /*2930*/  SYNCS.PHASECHK.TRANS64.TRYWAIT P0, [UR5+0x90], R2 ;  /* 0x00009002ff0075a7 */ /* 0x000e640008001105 */
[----:B-1----:R-:W-:Y:S05]  /*2940*/  @!P0 BRA `(.L_x_46) ;  /* 0x0000004c00708947 */ /* 0x002fea0003800000 */
.L_x_45:
[----:B------:R-:W-:-:S04]  /*2950*/  UIADD3 UR4, UPT, UPT, UR6, 0x1, URZ ;  /* 0x0000000106047890 */ /* 0x000fc8000fffe0ff */
[----:B------:R-:W-:-:S04]  /*2960*/  UISETP.NE.AND UP0, UPT, UR4, 0x2, UPT ;  /* 0x000000020400788c */ /* 0x000fc8000bf05270 */
[----:B------:R-:W-:Y:S02]  /*2970*/  USEL UR7, URZ, 0x1, UP0 ;  /* 0x00000001ff077887 */ /* 0x000fe40008000000 */
[----:B------:R-:W-:-:S04]  /*2980*/  USEL UR4, UR4, URZ, UP0 ;  /* 0x000000ff04047287 */ /* 0x000fc80008000000 */
[----:B------:R-:W-:Y:S01]  /*2990*/  ULEA UR4, UR4, UR37, 0x3 ;  /* 0x0000002504047291 */ /* 0x000fe2000f8e18ff */
[----:B-1----:R-:W-:-:S04]  /*29a0*/  LOP3.LUT R2, R12, UR7, RZ, 0x3c, !PT ;  /* 0x000000070c027c12 */ /* 0x002fc8000f8e3cff */
[----:B------:R-:W-:-:S04]  /*29b0*/  SHF.L.U32 R0, R2, 0x1f, RZ ;  /* 0x0000001f02007819 */ /* 0x000fc800000006ff */
[----:B------:R-:W1:Y:S02]  /*29c0*/  SYNCS.PHASECHK.TRANS64 P0, [UR4+0x90], R0 ;  /* 0x00009000ff0075a7 */ /* 0x000e640008001004 */
[----:B-1----:R-:W-:Y:S05]  /*29d0*/  @P0 EXIT ;  /* 0x000000000000094d */ /* 0x002fea0003800000 */
[----:B------:R-:W-:Y:S02]  /*29e0*/  SHF.L.U32 R2, R2, 0x1f, RZ ;  /* 0x0000001f02027819 */ /* 0x000fe400000006ff */
[----:B------:R-:W-:-:S07]  /*29f0*/  MOV R0, UR4 ;  /* 0x0000000400007c02 */ /* 0x000fce0008000f00 */
.L_x_47:
[----:B-1----:R1:W2:Y:S02]  /*2a00*/  SYNCS.PHASECHK.TRANS64.TRYWAIT P0, [R0+URZ+0x90], R2 ;  /* 0x00009002000075a7 */ /* 0x0022a400080011ff */
[----:B--2---:R-:W-:Y:S05]  /*2a10*/  @!P0 NANOSLEEP.SYNCS 0x989680 ;  /* 0x009896800000895d */ /* 0x004fea0003900000 */
[----:B------:R-:W2:Y:S02]  /*2a20*/  @!P0 SYNCS.PHASECHK.TRANS64 P0, [R0+URZ+0x90], R2 ;  /* 0x00009002000085a7 */ /* 0x000ea400080010ff */
[----:B--2---:R-:W-:Y:S05]  /*2a30*/  @P0 EXIT ;  /* 0x000000000000094d */ /* 0x004fea0003800000 */
[----:B------:R-:W-:Y:S05]  /*2a40*/  BRA `(.L_x_47) ;  /* 0xfffffffc00ec7947 */ /* 0x000fea000383ffff */
.L_x_40:
[----:B------:R-:W-:-:S09]  /*2a50*/  UISETP.NE.AND UP1, UPT, UR8, URZ, UPT ;  /* 0x000000ff0800728c */ /* 0x000fd2000bf25270 */
[----:B------:R-:W-:Y:S05]  /*2a60*/  BRA.U UP1, `(.L_x_48) ;  /* 0x0000000d017c7547 */ /* 0x000fea000b800000 */
[----:B------:R-:W-:Y:S01]  /*2a70*/  UMOV UR4, 0x40 ;  /* 0x0000004000047882 */ /* 0x000fe20000000000 */
[----:B------:R-:W-:Y:S01]  /*2a80*/  NOP ;  /* 0x0000000000007918 */ /* 0x000fe20000000000 */
[----:B------:R-:W-:Y:S01]  /*2a90*/  ULEA UR4, UR37, UR4, 0x18 ;  /* 0x0000000425047291 */ /* 0x000fe2000f8ec0ff */
[----:B------:R-:W-:Y:S02]  /*2aa0*/  UMOV UR5, 0x400 ;  /* 0x0000040000057882 */ /* 0x000fe40000000000 */
[----:B------:R-:W-:-:S06]  /*2ab0*/  ULEA UR37, UR37, UR5, 0x18 ;  /* 0x0000000525257291 */ /* 0x000fcc000f8ec0ff */
[----:B------:R-:W1:Y:S02]  /*2ac0*/  LDS.U8 R0, [UR4+0x1c] ;  /* 0x00001c04ff007984 */ /* 0x000e640008000000 */
[----:B-1----:R-:W-:-:S13]  /*2ad0*/  ISETP.NE.AND P0, PT, R0, RZ, PT ;  /* 0x000000ff0000720c */ /* 0x002fda0003f05270 */
[----:B------:R-:W-:Y:S05]  /*2ae0*/  @P0 BRA `(.L_x_49) ;  /* 0x0000000000580947 */ /* 0x000fea0003800000 */
[----:B------:R-:W-:-:S13]  /*2af0*/  ELECT P0, URZ, PT ;  /* 0x0000000000ff782f */ /* 0x000fda0003800000 */
[----:B------:R-:W-:Y:S05]  /*2b00*/  @!P0 BRA `(.L_x_50) ;  /* 0x0000000000608947 */ /* 0x000fea0003800000 */
[----:B------:R-:W-:Y:S01]  /*2b10*/  UMOV UR5, 0x10 ;  /* 0x0000001000057882 */ /* 0x000fe20000000000 */
[----:B------:R-:W-:Y:S01]  /*2b20*/  HFMA2 R0, -RZ, RZ, 0, 5.9604644775390625e-08 ;  /* 0x00000001ff007431 */ /* 0x000fe200000001ff */
[----:B------:R-:W-:-:S03]  /*2b30*/  MOV R2, 0xffff ;  /* 0x0000ffff00027802 */ /* 0x000fc60000000f00 */
[----:B------:R-:W-:Y:S04]  /*2b40*/  DEPBAR.LE SB1, 0x36 ;  /* 0x00009d800000791a */ /* 0x000fe80000000000 */
[----:B------:R-:W1:Y:S02]  /*2b50*/  UTCATOMSWS.FIND_AND_SET.ALIGN UP0, UR5, UR5 ;  /* 0x00000005000575e3 */ /* 0x000e640008000800 */
[----:B-1----:R-:W-:Y:S01]  /*2b60*/  MOV R3, UR5 ;  /* 0x0000000500037c02 */ /* 0x002fe20008000f00 */
[----:B------:R-:W-:Y:S06]  /*2b70*/  BRA.U UP0, `(.L_x_51) ;  /* 0x0000000100187547 */ /* 0x000fec000b800000 */
.L_x_52:
[----:B------:R-:W-:Y:S05]  /*2b80*/  NANOSLEEP 0x64 ;  /* 0x000000640000795d */ /* 0x000fea0003800000 */
[----:B------:R-:W-:-:S05]  /*2b90*/  UMOV UR5, 0x10 ;  /* 0x0000001000057882 */ /* 0x000fca0000000000 */
[----:B------:R-:W-:Y:S04]  /*2ba0*/  DEPBAR.LE SB1, 0x36 ;  /* 0x00009d800000791a */ /* 0x000fe80000000000 */
[----:B------:R-:W1:Y:S02]  /*2bb0*/  UTCATOMSWS.FIND_AND_SET.ALIGN UP0, UR5, UR5 ;  /* 0x00000005000575e3 */ /* 0x000e640008000800 */
[----:B-1----:R-:W-:Y:S01]  /*2bc0*/  MOV R3, UR5 ;  /* 0x0000000500037c02 */ /* 0x002fe20008000f00 */
[----:B------:R-:W-:Y:S05]  /*2bd0*/  BRA.U !UP0, `(.L_x_52) ;  /* 0xfffffffd08e87547 */ /* 0x000fea000b83ffff */
.L_x_51:
[-C--:B------:R-:W-:Y:S02]  /*2be0*/  SHF.L.U32 R2, R2, R3.reuse, RZ ;  /* 0x0000000302027219 */ /* 0x080fe400000006ff */
[----:B------:R-:W-:Y:S01]  /*2bf0*/  SHF.L.U32 R0, R0, R3, RZ ;  /* 0x0000000300007219 */ /* 0x000fe200000006ff */
[----:B------:R-:W-:Y:S02]  /*2c00*/  IMAD.SHL.U32 R3, R3, 0x20, RZ ;  /* 0x0000002003037824 */ /* 0x000fe400078e00ff */
[----:B------:R1:W-:Y:S04]  /*2c10*/  ATOMS.OR RZ, [UR4+0x14], R2 ;  /* 0x00001402ffff798c */ /* 0x0003e8000b000004 */
[----:B------:R1:W-:Y:S04]  /*2c20*/  ATOMS.OR RZ, [UR4+0x18], R0 ;  /* 0x00001800ffff798c */ /* 0x0003e8000b000004 */
[----:B------:R1:W-:Y:S01]  /*2c30*/  STS [UR37+0x130], R3 ;  /* 0x00013003ff007988 */ /* 0x0003e20008000825 */
[----:B------:R-:W-:Y:S05]  /*2c40*/  BRA `(.L_x_50) ;  /* 0x0000000000107947 */ /* 0x000fea0003800000 */
.L_x_49:
[----:B------:R-:W-:Y:S02]  /*2c50*/  MOV R0, 0xffffffff ;  /* 0xffffffff00007802 */ /* 0x000fe40000000f00 */
[----:B------:R-:W-:-:S03]  /*2c60*/  MOV R2, 0x2c90 ;  /* 0x00002c9000027802 */ /* 0x000fc60000000f00 */
[----:B------:R1:W-:Y:S04]  /*2c70*/  STS [UR37+0x130], R0 ;  /* 0x00013000ff007988 */ /* 0x0003e80008000825 */
[----:B-1-3-5:R-:W-:Y:S05]  /*2c80*/  CALL.REL.NOINC `($__internal_1_$__cuda_sm10x_tcgen05_guardrail_trap_phase_invalid_during_alloc) ;  /* 0x0000005000447944 */ /* 0x02afea0003c00000 */
.L_x_50:
[----:B------:R-:W-:Y:S05]  /*2c90*/  WARPSYNC.ALL ;  /* 0x0000000000007948 */ /* 0x000fea0003800000 */
[----:B------:R-:W2:Y:S01]  /*2ca0*/  S2UR UR6, SR_CgaCtaId ;  /* 0x00000000000679c3 */ /* 0x000ea20000008800 */
[----:B------:R-:W-:Y:S01]  /*2cb0*/  UMOV UR4, 0x400 ;  /* 0x0000040000047882 */ /* 0x000fe20000000000 */
[----:B------:R-:W-:-:S06]  /*2cc0*/  NOP ;  /* 0x0000000000007918 */ /* 0x000fcc0000000000 */
[----:B------:R-:W-:Y:S06]  /*2cd0*/  BAR.ARV 0x6, 0xa0 ;  /* 0x0182800000007b1d */ /* 0x000fec0000002000 */
[----:B------:R-:W4:Y:S01]  /*2ce0*/  LDCU UR7, c[0x0][0x38c] ;  /* 0x00007180ff0777ac */ /* 0x000f220008000800 */
[----:B------:R-:W-:Y:S01]  /*2cf0*/  IMAD.MOV.U32 R11, RZ, RZ, 0x1 ;  /* 0x00000001ff0b7424 */ /* 0x000fe200078e00ff */
[----:B------:R-:W-:Y:S01]  /*2d00*/  CS2R R8, SRZ ;  /* 0x0000000000087805 */ /* 0x000fe2000001ff00 */
[----:B------:R-:W-:Y:S01]  /*2d10*/  IMAD.MOV.U32 R10, RZ, RZ, RZ ;  /* 0x000000ffff0a7224 */ /* 0x000fe200078e00ff */
[----:B------:R-:W-:Y:S01]  /*2d20*/  UMOV UR18, URZ ;  /* 0x000000ff00127c82 */ /* 0x000fe20008000000 */
[----:B------:R-:W-:Y:S01]  /*2d30*/  UMOV UR17, URZ ;  /* 0x000000ff00117c82 */ /* 0x000fe20008000000 */
[----:B------:R-:W-:Y:S01]  /*2d40*/  UMOV UR22, 0x0 ;  /* 0x0000000000167882 */ /* 0x000fe20000000000 */
[----:B------:R-:W-:Y:S01]  /*2d50*/  UMOV UR23, 0x8100010 ;  /* 0x0810001000177882 */ /* 0x000fe20000000000 */
[----:B------:R-:W-:Y:S01]  /*2d60*/  UMOV UR20, 0x0 ;  /* 0x0000000000147882 */ /* 0x000fe20000000000 */
[----:B------:R-:W-:Y:S01]  /*2d70*/  UMOV UR21, 0x8100010 ;  /* 0x0810001000157882 */ /* 0x000fe20000000000 */
[----:B--2---:R-:W-:Y:S01]  /*2d80*/  ULEA UR6, UR6, UR4, 0x18 ;  /* 0x0000000406067291 */ /* 0x004fe2000f8ec0ff */
[----:B------:R-:W2:Y:S03]  /*2d90*/  LDCU UR4, c[0x0][0x38c] ;  /* 0x00007180ff0477ac */ /* 0x000ea60008000800 */
[----:B------:R-:W-:-:S02]  /*2da0*/  UIADD3 UR11, UPT, UPT, UR6, 0x6400, URZ ;  /* 0x00006400060b7890 */ /* 0x000fc4000fffe0ff */
[----:B----4-:R-:W-:-:S03]  /*2db0*/  UIADD3 UR7, UPT, UPT, UR7, 0x1f, URZ ;  /* 0x0000001f07077890 */ /* 0x010fc6000fffe0ff */
[----:B-1----:R-:W1:Y:S01]  /*2dc0*/  LDS R0, [UR6+0x130] ;  /* 0x00013006ff007984 */ /* 0x002e620008000800 */
[----:B------:R-:W-:Y:S02]  /*2dd0*/  UIADD3 UR12, UPT, UPT, UR6, 0xe400, URZ ;  /* 0x0000e400060c7890 */ /* 0x000fe4000fffe0ff */
[----:B------:R-:W-:Y:S02]  /*2de0*/  USHF.R.S32.HI UR5, URZ, 0x1f, UR7 ;  /* 0x0000001fff057899 */ /* 0x000fe40008011407 */
[----:B------:R-:W-:Y:S02]  /*2df0*/  USHF.R.U32.HI UR11, URZ, 0x4, UR11 ;  /* 0x00000004ff0b7899 */ /* 0x000fe4000801160b */
[----:B------:R-:W-:Y:S02]  /*2e00*/  ULEA.HI UR5, UR5, UR7, URZ, 0x5 ;  /* 0x0000000705057291 */ /* 0x000fe4000f8f28ff */
[----:B------:R-:W-:Y:S02]  /*2e10*/  USHF.R.U32.HI UR12, URZ, 0x4, UR12 ;  /* 0x00000004ff0c7899 */ /* 0x000fe4000801160c */
[----:B------:R-:W-:-:S02]  /*2e20*/  USHF.R.S32.HI UR5, URZ, 0x5, UR5 ;  /* 0x00000005ff057899 */ /* 0x000fc40008011405 */
[----:B------:R-:W-:Y:S02]  /*2e30*/  ULOP3.LUT UR11, UR11, 0x3fff, URZ, 0xc0, !UPT ;  /* 0x00003fff0b0b7892 */ /* 0x000fe4000f8ec0ff */
[----:B------:R-:W-:Y:S02]  /*2e40*/  UISETP.LT.AND UP0, UPT, UR5, 0x1, UPT ;  /* 0x000000010500788c */ /* 0x000fe4000bf01270 */
[----:B------:R-:W-:Y:S02]  /*2e50*/  ULOP3.LUT UR12, UR12, 0x3fff, URZ, 0xc0, !UPT ;  /* 0x00003fff0c0c7892 */ /* 0x000fe4000f8ec0ff */
[----:B------:R-:W-:Y:S02]  /*2e60*/  USEL UR10, UR5, 0x1, !UP0 ;  /* 0x00000001050a7887 */ /* 0x000fe4000c000000 */
[----:B------:R-:W-:Y:S02]  /*2e70*/  ULOP3.LUT UR11, UR11, 0x10000, URZ, 0xfc, !UPT ;  /* 0x000100000b0b7892 */ /* 0x000fe4000f8efcff */
[----:B------:R-:W-:-:S02]  /*2e80*/  ULOP3.LUT UR12, UR12, 0x10000, URZ, 0xfc, !UPT ;  /* 0x000100000c0c7892 */ /* 0x000fc4000f8efcff */
[----:B------:R-:W-:Y:S02]  /*2e90*/  UIADD3 UR10, UPT, UPT, -UR10, URZ, URZ ;  /* 0x000000ff0a0a7290 */ /* 0x000fe4000fffe1ff */
[----:B--2---:R-:W-:Y:S01]  /*2ea0*/  UISETP.GE.AND UP3, UPT, UR4, 0x1, UPT ;  /* 0x000000010400788c */ /* 0x004fe2000bf66270 */
[----:B-1----:R-:W-:-:S15]  /*2eb0*/  R2UR UR19, R0 ;  /* 0x00000000001372ca */ /* 0x002fde00000e0000 */
.L_x_59:
[----:B------:R-:W-:Y:S02]  /*2ec0*/  LEA R0, R10, UR6, 0x3 ;  /* 0x000000060a007c11 */ /* 0x000fe4000f8e18ff */
[----:B------:R-:W-:Y:S02]  /*2ed0*/  SHF.L.U32 R2, R9, 0x1f, RZ ;  /* 0x0000001f09027819 */ /* 0x000fe400000006ff */
[----:B------:R-:W-:Y:S01]  /*2ee0*/  PLOP3.LUT P0, PT, PT, PT, UP3, 0x80, 0x8 ;  /* 0x000000000008781c */ /* 0x000fe20003f0f038 */
[----:B------:R-:W-:Y:S01]  /*2ef0*/  VIADD R3, R0, 0x90 ;  /* 0x0000009000037836 */ /* 0x000fe20000000000 */
[----:B-1----:R-:W1:Y:S02]  /*2f00*/  SYNCS.PHASECHK.TRANS64.TRYWAIT P1, [R0+URZ+0x80], R2 ;  /* 0x00008002000075a7 */ /* 0x002e6400080211ff */
[----:B-1--4-:R-:W-:Y:S09]  /*2f10*/  @!P1 BRA `(.L_x_53) ;  /* 0x0000004800149947 */ /* 0x012ff20003800000 */
.L_x_130:
[----:B------:R-:W-:Y:S01]  /*2f20*/  LEA R4, R10, UR6, 0x4 ;  /* 0x000000060a047c11 */ /* 0x000fe2000f8e20ff */
[----:B------:R-:W-:Y:S01]  /*2f30*/  @UP3 ULEA UR4, UR17, UR6, 0x3 ;  /* 0x0000000611043291 */ /* 0x000fe2000f8e18ff */
[----:B------:R-:W-:Y:S01]  /*2f40*/  PLOP3.LUT P2, PT, PT, PT, PT, 0x80, 0x8 ;  /* 0x000000000008781c */ /* 0x000fe20003f4f070 */
[----:B------:R-:W-:Y:S01]  /*2f50*/  ULEA UR8, UR18, UR6, 0x3 ;  /* 0x0000000612087291 */ /* 0x000fe2000f8e18ff */
[----:B------:R-:W-:Y:S01]  /*2f60*/  PRMT R3, RZ, 0x654, R3 ;  /* 0x00000654ff037816 */ /* 0x000fe20000000003 */
[----:B------:R-:W-:Y:S01]  /*2f70*/  ULEA UR9, UR18, UR19, 0x6 ;  /* 0x0000001312097291 */ /* 0x000fe2000f8e30ff */
[----:B------:R-:W2:Y:S01]  /*2f80*/  LDS.128 R4, [R4+0x110] ;  /* 0x0001100004047984 */ /* 0x000ea20000000c00 */
[----:B-1----:R-:W-:Y:S02]  /*2f90*/  @P0 SHF.L.U32 R2, R8, 0x1f, RZ ;  /* 0x0000001f08020819 */ /* 0x002fe400000006ff */
[----:B------:R-:W-:Y:S01]  /*2fa0*/  SHF.L.U32 R0, R11, 0x1f, RZ ;  /* 0x0000001f0b007819 */ /* 0x000fe200000006ff */
[----:B------:R-:W-:Y:S01]  /*2fb0*/  @!PT LDS RZ, [RZ] ;  /* 0x00000000fffff984 */ /* 0x000fe20000000800 */
[----:B------:R-:W-:Y:S01]  /*2fc0*/  @!PT LDS RZ, [RZ] ;  /* 0x00000000fffff984 */ /* 0x000fe20000000800 */
[----:B------:R-:W-:Y:S01]  /*2fd0*/  @!PT LDS RZ, [RZ] ;  /* 0x00000000fffff984 */ /* 0x000fe20000000800 */
[----:B------:R-:W-:Y:S01]  /*2fe0*/  @!PT LDS RZ, [RZ] ;  /* 0x00000000fffff984 */ /* 0x000fe20000000800 */
[----:B------:R1:W-:Y:S06]  /*2ff0*/  MEMBAR.ALL.CTA ;  /* 0x0000000000007992 */ /* 0x0003ec0000008000 */
[----:B-1----:R-:W1:Y:S02]  /*3000*/  FENCE.VIEW.ASYNC.S ;  /* 0x00000000000073c6 */ /* 0x002e640000000000 */
[----:B-1----:R1:W-:Y:S01]  /*3010*/  SYNCS.ARRIVE.TRANS64.RED.A1T0 RZ, [R3+URZ], RZ ;  /* 0x000000ff03ff79a7 */ /* 0x0023e200081004ff */
[----:B------:R1:W4:Y:S01]  /*3020*/  @P0 SYNCS.PHASECHK.TRANS64.TRYWAIT P2, [UR4], R2 ;  /* 0x00000002ff0005a7 */ /* 0x0003220008041104 */
[----:B--2---:R-:W-:Y:S01]  /*3030*/  LOP3.LUT P1, RZ, R6, 0x1, RZ, 0xc0, !PT ;  /* 0x0000000106ff7812 */ /* 0x004fe2000782c0ff */
[----:B------:R-:W2:Y:S02]  /*3040*/  SYNCS.PHASECHK.TRANS64.TRYWAIT P0, [UR8+0xc0], R0 ;  /* 0x0000c000ff0075a7 */ /* 0x000ea40008001108 */
[----:B-12-4-:R-:W-:Y:S10]  /*3050*/  @!P0 BRA `(.L_x_54) ;  /* 0x0000004400d88947 */ /* 0x016ff40003800000 */
.L_x_132:
[----:B------:R-:W-:Y:S01]  /*3060*/  IADD3 R10, PT, PT, R10, 0x1, RZ ;  /* 0x000000010a0a7810 */ /* 0x000fe20007ffe0ff */
[----:B------:R-:W-:Y:S06]  /*3070*/  BRA.U !UP3, `(.L_x_55) ;  /* 0x000000010b987547 */ /* 0x000fec000b800000 */
[----:B------:R-:W-:Y:S01]  /*3080*/  UPLOP3.LUT UP4, UPT, UPT, UPT, UPT, 0x40, 0x4 ;  /* 0x000000000004789c */ /* 0x000fe20003f8e870 */
[----:B------:R-:W-:Y:S01]  /*3090*/  UMOV UR16, UR10 ;  /* 0x0000000a00107c82 */ /* 0x000fe20008000000 */
[----:B------:R-:W-:Y:S01]  /*30a0*/  UMOV UR15, UR5 ;  /* 0x00000005000f7c82 */ /* 0x000fe20008000000 */
[----:B------:R-:W-:-:S08]  /*30b0*/  UMOV UR14, UR17 ;  /* 0x00000011000e7c82 */ /* 0x000fd00008000000 */
.L_x_58:
[----:B------:R-:W-:Y:S02]  /*30c0*/  UIADD3 UR16, UPT, UPT, UR16, 0x1, URZ ;  /* 0x0000000110107890 */ /* 0x000fe4000fffe0ff */
[----:B--2---:R-:W-:Y:S02]  /*30d0*/  ULEA UR7, UR14, UR6, 0x3 ;  /* 0x000000060e077291 */ /* 0x004fe4000f8e18ff */
[----:B------:R-:W-:Y:S01]  /*30e0*/  UISETP.NE.AND UP0, UPT, UR16, URZ, UPT ;  /* 0x000000ff1000728c */ /* 0x000fe2000bf05270 */
[----:B----4-:R-:W-:Y:S10]  /*30f0*/  @P2 BRA `(.L_x_56) ;  /* 0x00000000000c2947 */ /* 0x010ff40003800000 */
[----:B-1----:R-:W-:Y:S04]  /*3100*/  SHF.L.U32 R2, R8, 0x1f, RZ ;  /* 0x0000001f08027819 */ /* 0x002fe800000006ff */
[----:B------:R-:W1:Y:S02]  /*3110*/  SYNCS.PHASECHK.TRANS64.TRYWAIT P0, [UR7], R2 ;  /* 0x00000002ff0075a7 */ /* 0x000e640008001107 */
[----:B-1----:R-:W-:Y:S05]  /*3120*/  @!P0 BRA `(.L_x_57) ;  /* 0x0000004400bc8947 */ /* 0x002fea0003800000 */
.L_x_56:
[----:B------:R-:W-:Y:S01]  /*3130*/  UISETP.NE.AND UP1, UPT, UR15, 0x1, UPT ;  /* 0x000000010f00788c */ /* 0x000fe2000bf25270 */
[----:B------:R-:W-:Y:S01]  /*3140*/  PLOP3.LUT P2, PT, PT, PT, PT, 0x80, 0x8 ;  /* 0x000000000008781c */ /* 0x000fe20003f4f070 */
[----:B------:R-:W-:Y:S02]  /*3150*/  UIADD3 UR17, UPT, UPT, UR14, 0x1, URZ ;  /* 0x000000010e117890 */ /* 0x000fe4000fffe0ff */
[----:B------:R-:W-:Y:S02]  /*3160*/  ULEA UR24, UR14, UR12, 0x8 ;  /* 0x0000000c0e187291 */ /* 0x000fe4000f8e40ff */
[----:B------:R-:W-:Y:S01]  /*3170*/  UISETP.NE.AND UP2, UPT, UR17, 0x4, UPT ;  /* 0x000000041100788c */ /* 0x000fe2000bf45270 */
[----:B------:R-:W-:Y:S01]  /*3180*/  PLOP3.LUT P0, PT, PT, PT, UP1, 0x80, 0x8 ;  /* 0x000000000008781c */ /* 0x000fe20003f0f018 */
[----:B------:R-:W-:Y:S02]  /*3190*/  ULEA UR26, UR14, UR11, 0x9 ;  /* 0x0000000b0e1a7291 */ /* 0x000fe4000f8e48ff */
[----:B------:R-:W-:Y:S02]  /*31a0*/  USEL UR13, URZ, 0x1, UP2 ;  /* 0x00000001ff0d7887 */ /* 0x000fe40009000000 */
[----:B------:R-:W-:Y:S02]  /*31b0*/  USEL UR17, UR17, URZ, UP2 ;  /* 0x000000ff11117287 */ /* 0x000fe40009000000 */
[----:B------:R-:W-:Y:S02]  /*31c0*/  UIADD3 UR30, UPT, UPT, UR24, 0x2, URZ ;  /* 0x00000002181e7890 */ /* 0x000fe4000fffe0ff */
[----:B------:R-:W-:Y:S01]  /*31d0*/  @UP1 ULEA UR4, UR17, UR6, 0x3 ;  /* 0x0000000611041291 */ /* 0x000fe2000f8e18ff */
[----:B------:R-:W-:Y:S01]  /*31e0*/  LOP3.LUT R8, R8, UR13, RZ, 0x3c, !PT ;  /* 0x0000000d08087c12 */ /* 0x000fe2000f8e3cff */
[----:B------:R-:W-:Y:S02]  /*31f0*/  UIADD3 UR28, UPT, UPT, UR26, 0x2, URZ ;  /* 0x000000021a1c7890 */ /* 0x000fe4000fffe0ff */
[----:B------:R-:W-:Y:S01]  /*3200*/  UIADD3 UR7, UPT, UPT, UR7, 0x20, URZ ;  /* 0x0000002007077890 */ /* 0x000fe2000fffe0ff */
[----:B-1----:R-:W-:Y:S01]  /*3210*/  @P0 SHF.L.U32 R0, R8, 0x1f, RZ ;  /* 0x0000001f08000819 */ /* 0x002fe200000006ff */
[----:B------:R-:W-:Y:S01]  /*3220*/  UMOV UR25, 0x80004020 ;  /* 0x8000402000197882 */ /* 0x000fe20000000000 */
[----:B------:R-:W-:Y:S01]  /*3230*/  UMOV UR27, 0x80004020 ;  /* 0x80004020001b7882 */ /* 0x000fe20000000000 */
[----:B------:R-:W-:Y:S01]  /*3240*/  UMOV UR31, 0x80004020 ;  /* 0x80004020001f7882 */ /* 0x000fe20000000000 */
[----:B------:R2:W4:Y:S01]  /*3250*/  @P0 SYNCS.PHASECHK.TRANS64.TRYWAIT P2, [UR4], R0 ;  /* 0x00000000ff0005a7 */ /* 0x0005220008041104 */
[----:B------:R-:W-:Y:S01]  /*3260*/  UIADD3 UR15, UPT, UPT, UR15, -0x1, URZ ;  /* 0xffffffff0f0f7890 */ /* 0x000fe2000fffe0ff */
[----:B------:R2:W-:Y:S01]  /*3270*/  UTCHMMA gdesc[UR26], gdesc[UR24], tmem[UR9], tmem[UR22], idesc[UR23], UP4 ;  /* 0x00ff16181a0075ea */ /* 0x0005e2000a000009 */
[----:B------:R-:W-:Y:S01]  /*3280*/  UPLOP3.LUT UP4, UPT, UPT, UPT, UPT, 0x80, 0x8 ;  /* 0x000000000008789c */ /* 0x000fe20003f8f070 */
[----:B------:R-:W-:Y:S01]  /*3290*/  UMOV UR29, 0x80004020 ;  /* 0x80004020001d7882 */ /* 0x000fe20000000000 */
[----:B------:R-:W-:Y:S01]  /*32a0*/  UMOV UR14, UR17 ;  /* 0x00000011000e7c82 */ /* 0x000fe20008000000 */
[----:B------:R2:W-:Y:S01]  /*32b0*/  UTCHMMA gdesc[UR28], gdesc[UR30], tmem[UR9], tmem[UR20], idesc[UR21], UPT ;  /* 0x00ff141e1c0075ea */ /* 0x0005e2000b800009 */
[----:B------:R2:W-:Y:S01]  /*32c0*/  UTCBAR [UR7], URZ ;  /* 0x000000ff070073e9 */ /* 0x0005e200080000ff */
[----:B------:R-:W-:Y:S06]  /*32d0*/  BRA.U UP0, `(.L_x_58) ;  /* 0xfffffffd00787547 */ /* 0x000fec000b83ffff */
.L_x_55:
[----:B------:R-:W-:Y:S01]  /*32e0*/  UIADD3 UR18, UPT, UPT, UR18, 0x1, URZ ;  /* 0x0000000112127890 */ /* 0x000fe2000fffe0ff */
[C---:B------:R-:W-:Y:S01]  /*32f0*/  ISETP.NE.AND P0, PT, R10.reuse, 0x2, PT ;  /* 0x000000020a00780c */ /* 0x040fe20003f05270 */
[----:B------:R-:W-:Y:S02]  /*3300*/  UIADD3 UR8, UPT, UPT, UR8, 0xa0, URZ ;  /* 0x000000a008087890 */ /* 0x000fe4000fffe0ff */
[----:B------:R-:W-:Y:S01]  /*3310*/  UISETP.NE.AND UP0, UPT, UR18, 0x4, UPT ;  /* 0x000000041200788c */ /* 0x000fe2000bf05270 */
[----:B-12---:R-:W-:Y:S02]  /*3320*/  SEL R0, RZ, 0x1, P0 ;  /* 0x00000001ff007807 */ /* 0x006fe40000000000 */
[----:B------:R-:W-:Y:S01]  /*3330*/  SEL R10, R10, RZ, P0 ;  /* 0x000000ff0a0a7207 */ /* 0x000fe20000000000 */
[----:B------:R-:W-:Y:S01]  /*3340*/  USEL UR4, URZ, 0x1, UP0 ;  /* 0x00000001ff047887 */ /* 0x000fe20008000000 */
[----:B------:R-:W-:Y:S01]  /*3350*/  LOP3.LUT R9, R9, R0, RZ, 0x3c, !PT ;  /* 0x0000000009097212 */ /* 0x000fe200078e3cff */
[----:B------:R-:W-:Y:S01]  /*3360*/  USEL UR18, UR18, URZ, UP0 ;  /* 0x000000ff12127287 */ /* 0x000fe20008000000 */
[----:B------:R1:W-:Y:S03]  /*3370*/  UTCBAR [UR8], URZ ;  /* 0x000000ff080073e9 */ /* 0x0003e600080000ff */
[----:B------:R-:W-:Y:S01]  /*3380*/  LOP3.LUT R11, R11, UR4, RZ, 0x3c, !PT ;  /* 0x000000040b0b7c12 */ /* 0x000fe2000f8e3cff */
[----:B------:R-:W-:Y:S07]  /*3390*/  @P1 BRA `(.L_x_59) ;  /* 0xfffffff800c81947 */ /* 0x000fee000383ffff */
[----:B------:R-:W2:Y:S01]  /*33a0*/  S2UR UR4, SR_CgaCtaId ;  /* 0x00000000000479c3 */ /* 0x000ea20000008800 */
[----:B------:R-:W-:Y:S01]  /*33b0*/  ELECT P0, URZ, PT ;  /* 0x0000000000ff782f */ /* 0x000fe20003800000 */
[----:B------:R-:W-:Y:S01]  /*33c0*/  IMAD.MOV.U32 R0, RZ, RZ, 0x1 ;  /* 0x00000001ff007424 */ /* 0x000fe200078e00ff */
[----:B------:R-:W-:Y:S01]  /*33d0*/  UIADD3 UR6, UPT, UPT, UR6, 0xc0, URZ ;  /* 0x000000c006067890 */ /* 0x000fe2000fffe0ff */
[----:B------:R-:W-:Y:S01]  /*33e0*/  SHF.L.U32 R2, R11, 0x1f, RZ ;  /* 0x0000001f0b027819 */ /* 0x000fe200000006ff */
[----:B------:R-:W-:-:S03]  /*33f0*/  UMOV UR5, 0x40 ;  /* 0x0000004000057882 */ /* 0x000fc60000000000 */
[----:B------:R-:W-:Y:S01]  /*3400*/  UVIRTCOUNT.DEALLOC.SMPOOL 0x80 ;  /* 0x000000800000784c */ /* 0x000fe20000000000 */
[----:B--2---:R-:W-:Y:S02]  /*3410*/  ULEA UR4, UR4, UR5, 0x18 ;  /* 0x0000000504047291 */ /* 0x004fe4000f8ec0ff */
[----:B------:R-:W-:-:S07]  /*3420*/  ULEA UR5, UR18, UR6, 0x3 ;  /* 0x0000000612057291 */ /* 0x000fce000f8e18ff */
[----:B------:R2:W-:Y:S02]  /*3430*/  @P0 STS.U8 [UR4+0x1c], R0 ;  /* 0x00001c00ff000988 */ /* 0x0005e40008000004 */
[----:B------:R-:W3:Y:S02]  /*3440*/  SYNCS.PHASECHK.TRANS64.TRYWAIT P0, [UR5], R2 ;  /* 0x00000002ff0075a7 */ /* 0x000ee40008001105 */
[----:B--23--:R-:W-:Y:S05]  /*3450*/  @!P0 BRA `(.L_x_60) ;  /* 0x0000004400088947 */ /* 0x00cfea0003800000 */
.L_x_135:
[----:B------:R-:W-:-:S04]  /*3460*/  UIADD3 UR7, UPT, UPT, UR18, 0x1, URZ ;  /* 0x0000000112077890 */ /* 0x000fc8000fffe0ff */
[----:B------:R-:W-:-:S04]  /*3470*/  UISETP.NE.AND UP0, UPT, UR7, 0x4, UPT ;  /* 0x000000040700788c */ /* 0x000fc8000bf05270 */
[----:B-1----:R-:W-:Y:S02]  /*3480*/  USEL UR8, URZ, 0x1, UP0 ;  /* 0x00000001ff087887 */ /* 0x002fe40008000000 */
[----:B------:R-:W-:-:S04]  /*3490*/  USEL UR7, UR7, URZ, UP0 ;  /* 0x000000ff07077287 */ /* 0x000fc80008000000 */
[----:B------:R-:W-:Y:S01]  /*34a0*/  ULEA UR5, UR7, UR6, 0x3 ;  /* 0x0000000607057291 */ /* 0x000fe2000f8e18ff */
[----:B--2---:R-:W-:-:S04]  /*34b0*/  LOP3.LUT R2, R11, UR8, RZ, 0x3c, !PT ;  /* 0x000000080b027c12 */ /* 0x004fc8000f8e3cff */
[----:B------:R-:W-:-:S04]  /*34c0*/  SHF.L.U32 R3, R2, 0x1f, RZ ;  /* 0x0000001f02037819 */ /* 0x000fc800000006ff */
[----:B------:R-:W1:Y:S02]  /*34d0*/  SYNCS.PHASECHK.TRANS64.TRYWAIT P0, [UR5], R3 ;  /* 0x00000003ff0075a7 */ /* 0x000e640008001105 */
[----:B-1----:R-:W-:Y:S05]  /*34e0*/  @!P0 BRA `(.L_x_61) ;  /* 0x0000004000fc8947 */ /* 0x002fea0003800000 */
.L_x_137:
        /* <DEDUP_REMOVED lines=9> */
.L_x_139:
[----:B------:R-:W-:-:S04]  /*3580*/  UIADD3 UR7, UPT, UPT, UR7, 0x1, URZ ;  /* 0x0000000107077890 */ /* 0x000fc8000fffe0ff */
[----:B------:R-:W-:-:S04]  /*3590*/  UISETP.NE.AND UP0, UPT, UR7, 0x4, UPT ;  /* 0x000000040700788c */ /* 0x000fc8000bf05270 */
[----:B------:R-:W-:Y:S02]  /*35a0*/  USEL UR5, URZ, 0x1, UP0 ;  /* 0x00000001ff057887 */ /* 0x000fe40008000000 */
[----:B------:R-:W-:-:S04]  /*35b0*/  USEL UR7, UR7, URZ, UP0 ;  /* 0x000000ff07077287 */ /* 0x000fc80008000000 */
[----:B------:R-:W-:Y:S01]  /*35c0*/  ULEA UR7, UR7, UR6, 0x3 ;  /* 0x0000000607077291 */ /* 0x000fe2000f8e18ff */
[----:B------:R-:W-:-:S04]  /*35d0*/  LOP3.LUT R2, R2, UR5, RZ, 0x3c, !PT ;  /* 0x0000000502027c12 */ /* 0x000fc8000f8e3cff */
[----:B------:R-:W-:-:S04]  /*35e0*/  SHF.L.U32 R2, R2, 0x1f, RZ ;  /* 0x0000001f02027819 */ /* 0x000fc800000006ff */
[----:B------:R-:W2:Y:S02]  /*35f0*/  SYNCS.PHASECHK.TRANS64.TRYWAIT P0, [UR7], R2 ;  /* 0x00000002ff0075a7 */ /* 0x000ea40008001107 */
[----:B--2---:R-:W-:Y:S05]  /*3600*/  @!P0 BRA `(.L_x_63) ;  /* 0x0000004000e48947 */ /* 0x004fea0003800000 */
.L_x_141:
[----:B------:R-:W-:Y:S01]  /*3610*/  NOP ;  /* 0x0000000000007918 */ /* 0x000fe20000000000 */
[----:B-1----:R-:W1:Y:S01]  /*3620*/  LDS R0, [UR4+0x14] ;  /* 0x00001404ff007984 */ /* 0x002e620008000800 */
[----:B------:R-:W-:Y:S01]  /*3630*/  ULOP3.LUT UR6, UR19, 0xffff, URZ, 0xc0, !UPT ;  /* 0x0000ffff13067892 */ /* 0x000fe2000f8ec0ff */
[----:B------:R-:W-:Y:S01]  /*3640*/  UMOV UR8, 0xffff ;  /* 0x0000ffff00087882 */ /* 0x000fe20000000000 */
[----:B------:R-:W-:Y:S02]  /*3650*/  UMOV UR5, 0x1 ;  /* 0x0000000100057882 */ /* 0x000fe40000000000 */
[----:B------:R-:W-:-:S04]  /*3660*/  USHF.R.U32.HI UR6, URZ, 0x5, UR6 ;  /* 0x00000005ff067899 */ /* 0x000fc80008011606 */
[----:B------:R-:W-:Y:S02]  /*3670*/  USHF.L.U32 UR8, UR8, UR6, URZ ;  /* 0x0000000608087299 */ /* 0x000fe400080006ff */
[----:B------:R-:W-:-:S04]  /*3680*/  USHF.L.U32 UR5, UR5, UR6, URZ ;  /* 0x0000000605057299 */ /* 0x000fc800080006ff */
[----:B-1----:R-:W-:-:S04]  /*3690*/  LOP3.LUT R0, R0, UR8, RZ, 0xc0, !PT ;  /* 0x0000000800007c12 */ /* 0x002fc8000f8ec0ff */
[----:B------:R-:W-:-:S13]  /*36a0*/  ISETP.NE.AND P0, PT, R0, UR8, PT ;  /* 0x0000000800007c0c */ /* 0x000fda000bf05270 */
[----:B------:R-:W-:Y:S05]  /*36b0*/  @P0 BRA `(.L_x_64) ;  /* 0x0000000000580947 */ /* 0x000fea0003800000 */
[----:B------:R-:W1:Y:S02]  /*36c0*/  LDS R0, [UR4+0x18] ;  /* 0x00001804ff007984 */ /* 0x000e640008000800 */
[----:B-1----:R-:W-:-:S04]  /*36d0*/  LOP3.LUT R0, R0, UR5, RZ, 0xc0, !PT ;  /* 0x0000000500007c12 */ /* 0x002fc8000f8ec0ff */
[----:B------:R-:W-:-:S13]  /*36e0*/  ISETP.NE.AND P0, PT, R0, UR5, PT ;  /* 0x0000000500007c0c */ /* 0x000fda000bf05270 */
[----:B------:R-:W-:Y:S05]  /*36f0*/  @P0 BRA `(.L_x_65) ;  /* 0x00000000003c0947 */ /* 0x000fea0003800000 */
[----:B------:R-:W1:Y:S01]  /*3700*/  S2R R2, SR_LANEID ;  /* 0x0000000000027919 */ /* 0x000e620000000000 */
[----:B------:R-:W-:Y:S01]  /*3710*/  ULOP3.LUT UR8, URZ, UR8, URZ, 0x33, !UPT ;  /* 0x00000008ff087292 */ /* 0x000fe2000f8e33ff */
[----:B------:R-:W-:Y:S02]  /*3720*/  VOTEU.ANY UR7, UPT, PT ;  /* 0x0000000000077886 */ /* 0x000fe400038e0100 */
[----:B------:R-:W-:-:S03]  /*3730*/  UFLO.U32 UR7, UR7 ;  /* 0x00000007000772bd */ /* 0x000fc600080e0000 */
[----:B------:R-:W-:-:S04]  /*3740*/  IMAD.U32 R0, RZ, RZ, UR8 ;  /* 0x00000008ff007e24 */ /* 0x000fc8000f8e00ff */
[----:B------:R2:W3:Y:S02]  /*3750*/  REDUX UR6, R0 ;  /* 0x00000000000673c4 */ /* 0x0004e40000000000 */
[----:B------:R1:W-:Y:S02]  /*3760*/  UTCATOMSWS.AND URZ, UR8 ;  /* 0x0000000800ff79e3 */ /* 0x0003e40008000000 */
[----:B-1----:R-:W-:Y:S02]  /*3770*/  ISETP.EQ.U32.AND P0, PT, R2, UR7, PT ;  /* 0x0000000702007c0c */ /* 0x002fe4000bf02070 */
[----:B--2---:R-:W-:Y:S02]  /*3780*/  LOP3.LUT R0, RZ, UR5, RZ, 0x33, !PT ;  /* 0x00000005ff007c12 */ /* 0x004fe4000f8e33ff */
[----:B---3--:R-:W-:Y:S02]  /*3790*/  MOV R2, UR6 ;  /* 0x0000000600027c02 */ /* 0x008fe40008000f00 */
[----:B------:R-:W1:Y:S07]  /*37a0*/  REDUX UR5, R0 ;  /* 0x00000000000573c4 */ /* 0x000e6e0000000000 */
[----:B------:R2:W-:Y:S01]  /*37b0*/  @P0 ATOMS.AND RZ, [UR4+0x14], R2 ;  /* 0x00001402ffff098c */ /* 0x0005e2000a800004 */
[----:B-1----:R-:W-:-:S05]  /*37c0*/  IMAD.U32 R0, RZ, RZ, UR5 ;  /* 0x00000005ff007e24 */ /* 0x002fca000f8e00ff */
[----:B------:R2:W-:Y:S01]  /*37d0*/  @P0 ATOMS.AND RZ, [UR4+0x18], R0 ;  /* 0x00001800ffff098c */ /* 0x0005e2000a800004 */
[----:B------:R-:W-:Y:S05]  /*37e0*/  BRA `(.L_x_66) ;  /* 0x0000000000147947 */ /* 0x000fea0003800000 */
.L_x_65:
[----:B------:R-:W-:Y:S02]  /*37f0*/  MOV R2, 0x3810 ;  /* 0x0000381000027802 */ /* 0x000fe40000000f00 */
[----:B----45:R-:W-:Y:S05]  /*3800*/  CALL.REL.NOINC `($__internal_0_$__cuda_sm10x_tcgen05_guardrail_trap_col_being_dealloced_not_returned_by_alloc) ;  /* 0x0000004400587944 */ /* 0x030fea0003c00000 */
[----:B------:R-:W-:Y:S05]  /*3810*/  BRA `(.L_x_66) ;  /* 0x0000000000087947 */ /* 0x000fea0003800000 */
.L_x_64:
[----:B------:R-:W-:Y:S02]  /*3820*/  MOV R2, 0x3840 ;  /* 0x0000384000027802 */ /* 0x000fe40000000f00 */
[----:B----45:R-:W-:Y:S05]  /*3830*/  CALL.REL.NOINC `($__internal_2_$__cuda_sm10x_tcgen05_guardrail_trap_unallocated_columns_being_dealloced) ;  /* 0x0000004400647944 */ /* 0x030fea0003c00000 */
.L_x_66:
[----:B------:R-:W-:Y:S01]  /*3840*/  NOP ;  /* 0x0000000000007918 */ /* 0x000fe20000000000 */
[----:B------:R-:W-:Y:S05]  /*3850*/  EXIT ;  /* 0x000000000000794d */ /* 0x000fea0003800000 */
.L_x_48:
[----:B------:R-:W-:-:S09]  /*3860*/  UISETP.NE.OR UP2, UPT, UR8, 0x3, !UP2 ;  /* 0x000000030800788c */ /* 0x000fd2000d745670 */
[----:B------:R-:W-:Y:S05]  /*3870*/  BRA.U UP2, `(.L_x_67) ;  /* 0x0000000d02b07547 */ /* 0x000fea000b800000 */
[----:B------:R-:W1:Y:S01]  /*3880*/  LDC R0, c[0x0][0xb30] ;  /* 0x0002cc00ff007b82 */ /* 0x000e620000000800 */
[----:B------:R-:W2:Y:S01]  /*3890*/  LDCU.64 UR8, c[0x0][0x888] ;  /* 0x00011100ff0877ac */ /* 0x000ea20008000a00 */
[----:B------:R-:W-:Y:S02]  /*38a0*/  HFMA2 R27, -RZ, RZ, 0, 0 ;  /* 0x00000000ff1b7431 */ /* 0x000fe400000001ff */
[----:B------:R-:W-:Y:S01]  /*38b0*/  IMAD.MOV.U32 R29, RZ, RZ, 0x1 ;  /* 0x00000001ff1d7424 */ /* 0x000fe200078e00ff */
[----:B------:R-:W-:Y:S01]  /*38c0*/  MOV R25, 0x2000 ;  /* 0x0000200000197802 */ /* 0x000fe20000000f00 */
[----:B------:R-:W4:Y:S01]  /*38d0*/  LDCU.64 UR4, c[0x0][0x890] ;  /* 0x00011200ff0477ac */ /* 0x000f220008000a00 */
[----:B------:R-:W-:Y:S01]  /*38e0*/  IMAD.MOV.U32 R28, RZ, RZ, RZ ;  /* 0x000000ffff1c7224 */ /* 0x000fe200078e00ff */
[----:B------:R-:W3:Y:S01]  /*38f0*/  LDC R24, c[0x0][0x370] ;  /* 0x0000dc00ff187b82 */ /* 0x000ee20000000800 */
[----:B------:R-:W-:Y:S01]  /*3900*/  UMOV UR7, 0x400 ;  /* 0x0000040000077882 */ /* 0x000fe20000000000 */
[----:B------:R-:W-:-:S02]  /*3910*/  UPLOP3.LUT UP1, UPT, UPT, UPT, UPT, 0x40, 0x4 ;  /* 0x000000000004789c */ /* 0x000fc40003f2e870 */
[----:B------:R-:W-:Y:S01]  /*3920*/  ULEA UR7, UR37, UR7, 0x18 ;  /* 0x0000000725077291 */ /* 0x000fe2000f8ec0ff */
[----:B------:R-:W-:-:S03]  /*3930*/  UMOV UR13, URZ ;  /* 0x000000ff000d7c82 */ /* 0x000fc60008000000 */
[----:B------:R-:W3:Y:S01]  /*3940*/  LDC R3, c[0x0][0xb0c] ;  /* 0x0002c300ff037b82 */ /* 0x000ee20000000800 */
[----:B--2---:R-:W-:Y:S02]  /*3950*/  UISETP.NE.U32.AND UP3, UPT, UR8, URZ, UPT ;  /* 0x000000ff0800728c */ /* 0x004fe4000bf65070 */
[----:B----4-:R-:W-:-:S05]  /*3960*/  UISETP.NE.U32.AND UP4, UPT, UR4, URZ, UPT ;  /* 0x000000ff0400728c */ /* 0x010fca000bf85070 */
[----:B------:R-:W2:Y:S01]  /*3970*/  LDC R18, c[0x0][0xb20] ;  /* 0x0002c800ff127b82 */ /* 0x000ea20000000800 */
[----:B-1----:R-:W-:Y:S01]  /*3980*/  ISETP.NE.AND P1, PT, R0, 0x1, PT ;  /* 0x000000010000780c */ /* 0x002fe20003f25270 */
[----:B------:R-:W-:Y:S02]  /*3990*/  UISETP.NE.AND.EX UP3, UPT, UR9, URZ, UPT, UP3 ;  /* 0x000000ff0900728c */ /* 0x000fe4000bf65330 */
[----:B------:R-:W-:-:S04]  /*39a0*/  UISETP.NE.AND.EX UP4, UPT, UR5, URZ, UPT, UP4 ;  /* 0x000000ff0500728c */ /* 0x000fc8000bf85340 */
[----:B------:R-:W1:Y:S08]  /*39b0*/  LDC.64 R30, c[0x0][0x348] ;  /* 0x0000d200ff1e7b82 */ /* 0x000e700000000a00 */
[----:B------:R-:W4:Y:S08]  /*39c0*/  LDC.64 R16, c[0x0][0xb10] ;  /* 0x0002c400ff107b82 */ /* 0x000f300000000a00 */
[----:B------:R-:W1:Y:S08]  /*39d0*/  LDC.64 R6, c[0x0][0xb18] ;  /* 0x0002c600ff067b82 */ /* 0x000e700000000a00 */
[----:B------:R-:W1:Y:S08]  /*39e0*/  LDC.64 R4, c[0x0][0xb28] ;  /* 0x0002ca00ff047b82 */ /* 0x000e700000000a00 */
[----:B--23--:R-:W1:Y:S02]  /*39f0*/  LDC R19, c[0x0][0x374] ;  /* 0x0000dd00ff137b82 */ /* 0x00ce640000000800 */
.L_x_76:
[C---:B------:R-:W-:Y:S02]  /*3a00*/  LEA R0, R28.reuse, UR7, 0x3 ;  /* 0x000000071c007c11 */ /* 0x040fe4000f8e18ff */
[----:B------:R-:W-:Y:S02]  /*3a10*/  SHF.L.U32 R2, R27, 0x1f, RZ ;  /* 0x0000001f1b027819 */ /* 0x000fe400000006ff */
[----:B------:R-:W-:Y:S02]  /*3a20*/  LEA R20, R28, UR7, 0x4 ;  /* 0x000000071c147c11 */ /* 0x000fe4000f8e20ff */
[----:B--2---:R-:W2:Y:S02]  /*3a30*/  SYNCS.PHASECHK.TRANS64.TRYWAIT P0, [R0+URZ+0x80], R2 ;  /* 0x00008002000075a7 */ /* 0x004ea400080011ff */
[----:B--2---:R-:W-:Y:S05]  /*3a40*/  @!P0 BRA `(.L_x_68) ;  /* 0x0000003c00ec8947 */ /* 0x004fea0003800000 */
.L_x_142:
[----:B------:R-:W-:Y:S01]  /*3a50*/  ISETP.GE.AND P0, PT, R40, 0x1, PT ;  /* 0x000000012800780c */ /* 0x000fe20003f06270 */
[----:B------:R-:W3:Y:S01]  /*3a60*/  LDS.128 R20, [R20+0x110] ;  /* 0x0001100014147984 */ /* 0x000ee20000000c00 */
[----:B--2---:R-:W-:Y:S01]  /*3a70*/  VIADD R0, R0, 0x90 ;  /* 0x0000009000007836 */ /* 0x004fe20000000000 */
[----:B------:R-:W-:Y:S01]  /*3a80*/  @!PT LDS RZ, [RZ] ;  /* 0x00000000fffff984 */ /* 0x000fe20000000800 */
[----:B------:R-:W-:Y:S01]  /*3a90*/  @!PT LDS RZ, [RZ] ;  /* 0x00000000fffff984 */ /* 0x000fe20000000800 */
[----:B------:R-:W-:Y:S01]  /*3aa0*/  @!PT LDS RZ, [RZ] ;  /* 0x00000000fffff984 */ /* 0x000fe20000000800 */
[----:B------:R-:W-:Y:S01]  /*3ab0*/  @!PT LDS RZ, [RZ] ;  /* 0x00000000fffff984 */ /* 0x000fe20000000800 */
[----:B------:R2:W-:Y:S06]  /*3ac0*/  MEMBAR.ALL.CTA ;  /* 0x0000000000007992 */ /* 0x0005ec0000008000 */
[----:B--2---:R-:W2:Y:S01]  /*3ad0*/  FENCE.VIEW.ASYNC.S ;  /* 0x00000000000073c6 */ /* 0x004ea20000000000 */
[----:B------:R-:W-:Y:S04]  /*3ae0*/  PRMT R0, RZ, 0x654, R0 ;  /* 0x00000654ff007816 */ /* 0x000fe80000000000 */
[----:B--2---:R2:W-:Y:S01]  /*3af0*/  SYNCS.ARRIVE.TRANS64.RED.A1T0 RZ, [R0+URZ], RZ ;  /* 0x000000ff00ff79a7 */ /* 0x0045e200081004ff */
[----:B---3--:R-:W-:Y:S11]  /*3b00*/  LOP3.LUT P3, RZ, R22, 0x1, RZ, 0xc0, !PT ;  /* 0x0000000116ff7812 */ /* 0x008ff6000786c0ff */
[----:B------:R-:W-:Y:S02]  /*3b10*/  @!UPT UIADD3 URZ, UPT, UPT, URZ, URZ, URZ ;  /* 0x000000fffffff290 */ /* 0x000fe4000fffe0ff */
[----:B------:R-:W-:Y:S02]  /*3b20*/  @P3 MOV R11, R20 ;  /* 0x00000014000b3202 */ /* 0x000fe40000000f00 */
[----:B------:R-:W-:Y:S01]  /*3b30*/  @P3 LOP3.LUT R10, R21, 0xffff, RZ, 0xc0, !PT ;  /* 0x0000ffff150a3812 */ /* 0x000fe200078ec0ff */
[----:B--2---:R-:W-:Y:S06]  /*3b40*/  @!P0 BRA `(.L_x_69) ;  /* 0x0000000000a48947 */ /* 0x004fec0003800000 */
[-C--:B-1----:R-:W-:Y:S01]  /*3b50*/  IMAD.HI.U32 R0, R19, R7.reuse, RZ ;  /* 0x0000000713007227 */ /* 0x082fe200078e00ff */
[----:B------:R-:W-:Y:S02]  /*3b60*/  ISETP.NE.AND P0, PT, R6, 0x1, PT ;  /* 0x000000010600780c */ /* 0x000fe40003f05270 */
[----:B------:R-:W-:Y:S01]  /*3b70*/  ISETP.NE.AND P2, PT, R40, 0x1, PT ;  /* 0x000000012800780c */ /* 0x000fe20003f45270 */
[----:B----4-:R-:W-:Y:S01]  /*3b80*/  IMAD.HI.U32 R9, R24, R16, RZ ;  /* 0x0000001018097227 */ /* 0x010fe200078e00ff */
[----:B------:R-:W-:Y:S02]  /*3b90*/  SHF.R.U32.HI R0, RZ, R18, R0 ;  /* 0x00000012ff007219 */ /* 0x000fe40000011600 */
[----:B------:R-:W-:Y:S01]  /*3ba0*/  ISETP.NE.AND P4, PT, R3, 0x1, PT ;  /* 0x000000010300780c */ /* 0x000fe20003f85270 */
[----:B------:R-:W-:Y:S01]  /*3bb0*/  IMAD.HI.U32 R13, R10, R7, RZ ;  /* 0x000000070a0d7227 */ /* 0x000fe200078e00ff */
[----:B------:R-:W-:Y:S02]  /*3bc0*/  SHF.R.U32.HI R9, RZ, R17, R9 ;  /* 0x00000011ff097219 */ /* 0x000fe40000011609 */
[----:B------:R-:W-:Y:S01]  /*3bd0*/  SEL R0, R19, R0, !P0 ;  /* 0x0000000013007207 */ /* 0x000fe20004000000 */
[----:B------:R-:W-:Y:S01]  /*3be0*/  IMAD.HI.U32 R12, R11, R16, RZ ;  /* 0x000000100b0c7227 */ /* 0x000fe200078e00ff */
[----:B------:R-:W-:Y:S03]  /*3bf0*/  SEL R9, R24, R9, !P4 ;  /* 0x0000000918097207 */ /* 0x000fe60006000000 */
[-C--:B------:R-:W-:Y:S01]  /*3c00*/  IMAD.HI.U32 R8, R0, R4.reuse, RZ ;  /* 0x0000000400087227 */ /* 0x080fe200078e00ff */
[----:B------:R-:W-:Y:S03]  /*3c10*/  SHF.R.U32.HI R12, RZ, R17, R12 ;  /* 0x00000011ff0c7219 */ /* 0x000fe6000001160c */
[----:B------:R-:W-:Y:S01]  /*3c20*/  IMAD.HI.U32 R2, R9, R4, RZ ;  /* 0x0000000409027227 */ /* 0x000fe200078e00ff */
[-C--:B------:R-:W-:Y:S02]  /*3c30*/  @P2 SHF.R.U32.HI R0, RZ, R5.reuse, R8 ;  /* 0x00000005ff002219 */ /* 0x080fe40000011608 */
[----:B------:R-:W-:Y:S02]  /*3c40*/  SHF.R.U32.HI R8, RZ, R18, R13 ;  /* 0x00000012ff087219 */ /* 0x000fe4000001160d */
[----:B------:R-:W-:Y:S01]  /*3c50*/  @P2 SHF.R.U32.HI R9, RZ, R5, R2 ;  /* 0x00000005ff092219 */ /* 0x000fe20000011602 */
[----:B------:R-:W-:Y:S01]  /*3c60*/  IMAD R0, R40, R0, RZ ;  /* 0x0000000028007224 */ /* 0x000fe200078e02ff */
[----:B------:R-:W-:Y:S02]  /*3c70*/  SEL R8, R10, R8, !P0 ;  /* 0x000000080a087207 */ /* 0x000fe40004000000 */
[----:B------:R-:W-:Y:S01]  /*3c80*/  SEL R2, R11, R12, !P4 ;  /* 0x0000000c0b027207 */ /* 0x000fe20006000000 */
[----:B------:R-:W-:Y:S01]  /*3c90*/  IMAD R12, R40, R9, RZ ;  /* 0x00000009280c7224 */ /* 0x000fe200078e02ff */
[C---:B------:R-:W-:Y:S01]  /*3ca0*/  ISETP.GE.AND P0, PT, R8.reuse, R0, PT ;  /* 0x000000000800720c */ /* 0x040fe20003f06270 */
[----:B------:R-:W-:Y:S03]  /*3cb0*/  IMAD.HI.U32 R0, R8, R4, RZ ;  /* 0x0000000408007227 */ /* 0x000fe600078e00ff */
[----:B------:R-:W-:Y:S02]  /*3cc0*/  ISETP.GE.OR P0, PT, R2, R12, P0 ;  /* 0x0000000c0200720c */ /* 0x000fe40000706670 */
[-C--:B------:R-:W-:Y:S04]  /*3cd0*/  SHF.R.U32.HI R0, RZ, R5.reuse, R0 ;  /* 0x00000005ff007219 */ /* 0x080fe80000011600 */
[----:B------:R-:W-:Y:S05]  /*3ce0*/  SEL R13, R8, R0, !P2 ;  /* 0x00000000080d7207 */ /* 0x000fea0005000000 */
[----:B------:R-:W-:Y:S02]  /*3cf0*/  IMAD.MOV R12, RZ, RZ, -R13 ;  /* 0x000000ffff0c7224 */ /* 0x000fe400078e0a0d */
[----:B------:R-:W-:Y:S04]  /*3d00*/  @!P0 IMAD.HI.U32 R0, R2, R4, RZ ;  /* 0x0000000402008227 */ /* 0x000fe800078e00ff */
[----:B------:R-:W-:Y:S01]  /*3d10*/  IMAD R12, R40, R12, R8 ;  /* 0x0000000c280c7224 */ /* 0x000fe200078e0208 */
[----:B------:R-:W-:Y:S04]  /*3d20*/  @!P0 SHF.R.U32.HI R0, RZ, R5, R0 ;  /* 0x00000005ff008219 */ /* 0x000fe80000011600 */
[----:B------:R-:W-:Y:S04]  /*3d30*/  @!P0 SEL R0, R2, R0, !P2 ;  /* 0x0000000002008207 */ /* 0x000fe80005000000 */
[----:B------:R-:W-:Y:S01]  /*3d40*/  @!P0 IADD3 R13, PT, PT, R13, -R0, RZ ;  /* 0x800000000d0d8210 */ /* 0x000fe20007ffe0ff */
[----:B------:R-:W-:Y:S01]  /*3d50*/  @!P0 IMAD R0, R9, R12, R0 ;  /* 0x0000000c09008224 */ /* 0x000fe200078e0200 */
[----:B------:R-:W-:Y:S01]  /*3d60*/  IADD3 R9, PT, PT, -R8, RZ, RZ ;  /* 0x000000ff08097210 */ /* 0x000fe20007ffe1ff */
[--C-:B------:R-:W-:Y:S02]  /*3d70*/  IMAD.MOV R12, RZ, RZ, -R2.reuse ;  /* 0x000000ffff0c7224 */ /* 0x100fe400078e0a02 */
[----:B------:R-:W-:Y:S02]  /*3d80*/  @!P0 IMAD R8, R13, R40, R2 ;  /* 0x000000280d088224 */ /* 0x000fe400078e0202 */
[----:B------:R-:W-:Y:S02]  /*3d90*/  @!P0 IMAD.MOV.U32 R2, RZ, RZ, R0 ;  /* 0x000000ffff028224 */ /* 0x000fe400078e0000 */
[----:B------:R-:W-:Y:S02]  /*3da0*/  IMAD R11, R3, R12, R11 ;  /* 0x0000000c030b7224 */ /* 0x000fe400078e020b */
[----:B------:R-:W-:Y:S02]  /*3db0*/  IMAD R10, R6, R9, R10 ;  /* 0x00000009060a7224 */ /* 0x000fe400078e020a */
[----:B------:R-:W-:Y:S02]  /*3dc0*/  IMAD R11, R2, R3, R11 ;  /* 0x00000003020b7224 */ /* 0x000fe400078e020b */
[----:B------:R-:W-:Y:S02]  /*3dd0*/  IMAD R10, R8, R6, R10 ;  /* 0x00000006080a7224 */ /* 0x000fe400078e020a */
.L_x_69:
[----:B------:R-:W-:Y:S05]  /*3de0*/  BRA.U UP1, `(.L_x_70) ;  /* 0x0000000101107547 */ /* 0x000fea000b800000 */
[----:B------:R-:W-:Y:S04]  /*3df0*/  MOV R2, UR6 ;  /* 0x0000000600027c02 */ /* 0x000fe80008000f00 */
[----:B------:R-:W-:Y:S04]  /*3e00*/  SHF.L.U32 R2, R2, 0x1f, RZ ;  /* 0x0000001f02027819 */ /* 0x000fe800000006ff */
[----:B------:R-:W2:Y:S02]  /*3e10*/  SYNCS.PHASECHK.TRANS64.TRYWAIT P0, [UR7+0x78], R2 ;  /* 0x00007802ff0075a7 */ /* 0x000ea40008001107 */
[----:B--2---:R-:W-:Y:S05]  /*3e20*/  @!P0 BRA `(.L_x_71) ;  /* 0x0000003c00088947 */ /* 0x004fea0003800000 */
.L_x_70:
[----:B------:R-:W-:Y:S02]  /*3e30*/  R2UR UR11, R15 ;  /* 0x000000000f0b72ca */ /* 0x000fe400000e0000 */
[----:B------:R-:W-:Y:S02]  /*3e40*/  R2UR UR10, R14 ;  /* 0x000000000e0a72ca */ /* 0x000fe400000e0000 */
[----:B------:R-:W-:Y:S04]  /*3e50*/  ISETP.NE.U32.AND P2, PT, RZ, UR4, PT ;  /* 0x00000004ff007c0c */ /* 0x000fe8000bf45070 */
[----:B------:R-:W-:Y:S05]  /*3e60*/  ISETP.NE.AND.EX P2, PT, RZ, UR5, PT, P2 ;  /* 0x00000005ff007c0c */ /* 0x000fea000bf45320 */
[----:B------:R-:W-:Y:S02]  /*3e70*/  USHF.L.U32 UR11, UR11, 0x7, URZ ;  /* 0x000000070b0b7899 */ /* 0x000fe400080006ff */
[----:B------:R-:W-:Y:S01]  /*3e80*/  USHF.L.U32 UR10, UR10, 0x6, URZ ;  /* 0x000000060a0a7899 */ /* 0x000fe200080006ff */
[----:B------:R-:W-:Y:S11]  /*3e90*/  BRA.U !UP4, `(.L_x_72) ;  /* 0x000000010c347547 */ /* 0x000ff6000b800000 */
[----:B------:R-:W-:Y:S01]  /*3ea0*/  UPLOP3.LUT UP0, UPT, UPT, UPT, UP3, 0x80, 0x8 ;  /* 0x000000000008789c */ /* 0x000fe20003f0f030 */
[----:B--2---:R-:W-:Y:S02]  /*3eb0*/  HFMA2 R0, -RZ, RZ, 0, 5.9604644775390625e-08 ;  /* 0x00000001ff007431 */ /* 0x004fe400000001ff */
[----:B------:R-:W-:Y:S03]  /*3ec0*/  IMAD.MOV.U32 R88, RZ, RZ, 0x1 ;  /* 0x00000001ff587424 */ /* 0x000fe600078e00ff */
[----:B------:R-:W-:Y:S05]  /*3ed0*/  PLOP3.LUT P0, PT, PT, PT, UP0, 0x80, 0x8 ;  /* 0x000000000008781c */ /* 0x000fea0003f0f008 */
[----:B------:R-:W2:Y:S01]  /*3ee0*/  @UP0 LDCU.64 UR14, c[0x0][0x888] ;  /* 0x00011100ff0e07ac */ /* 0x000ea20008000a00 */
[----:B------:R-:W-:Y:S07]  /*3ef0*/  @UP0 UIMAD UR8, UR36, UR4, URZ ;  /* 0x00000004240802a4 */ /* 0x000fee000f8e02ff */
[----:B------:R-:W-:Y:S01]  /*3f00*/  @!P0 PRMT R88, R0, 0x7610, R88 ;  /* 0x0000761000588816 */ /* 0x000fe20000000058 */
[----:B--2---:R-:W-:Y:S03]  /*3f10*/  @UP0 UIMAD.WIDE UR14, UR8, 0x4, UR14 ;  /* 0x00000004080e08a5 */ /* 0x004fe6000f8e020e */
[----:B------:R-:W2:Y:S03]  /*3f20*/  @!UP0 LDCU UR8, c[0x0][0x880] ;  /* 0x00011000ff0887ac */ /* 0x000ea60008000800 */
[----:B------:R-:W-:Y:S01]  /*3f30*/  IMAD.U32 R8, RZ, RZ, UR14 ;  /* 0x0000000eff087e24 */ /* 0x000fe2000f8e00ff */
[----:B------:R-:W-:Y:S05]  /*3f40*/  MOV R9, UR15 ;  /* 0x0000000f00097c02 */ /* 0x000fea0008000f00 */
[----:B-----5:R3:W5:Y:S02]  /*3f50*/  @P0 LDG.E R49, desc[UR46][R8.64] ;  /* 0x0000002e08310981 */ /* 0x020764000c1e1900 */
[----:B--23--:R-:W-:Y:S07]  /*3f60*/  @!P0 IMAD.U32 R49, RZ, RZ, UR8 ;  /* 0x00000008ff318e24 */ /* 0x00cfee000f8e00ff */
.L_x_72:
[----:B-----5:R-:W-:Y:S01]  /*3f70*/  @!P2 FSETP.EQ.AND P0, PT, R49, RZ, PT ;  /* 0x000000ff3100a20b */ /* 0x020fe20003f02000 */
[----:B------:R-:W-:Y:S01]  /*3f80*/  @!UPT UIADD3 URZ, UPT, UPT, URZ, URZ, URZ ;  /* 0x000000fffffff290 */ /* 0x000fe2000fffe0ff */
[----:B------:R-:W-:Y:S11]  /*3f90*/  @!P2 BRA `(.L_x_73) ;  /* 0x000000000014a947 */ /* 0x000ff60003800000 */
[----:B------:R-:W-:Y:S02]  /*3fa0*/  LOP3.LUT P2, RZ, R88, 0xff, RZ, 0xc0, !PT ;  /* 0x000000ff58ff7812 */ /* 0x000fe4000784c0ff */
[----:B------:R-:W-:Y:S04]  /*3fb0*/  PLOP3.LUT P0, PT, PT, PT, UP0, 0x80, 0x8 ;  /* 0x000000000008781c */ /* 0x000fe80003f0f008 */
[----:B------:R-:W-:Y:S07]  /*3fc0*/  PLOP3.LUT P0, PT, P0, PT, PT, 0x8, 0x80 ;  /* 0x000000000080781c */ /* 0x000fee000070e170 */
[----:B------:R-:W-:Y:S11]  /*3fd0*/  @P2 FSETP.EQ.AND P0, PT, R49, RZ, PT ;  /* 0x000000ff3100220b */ /* 0x000ff60003f02000 */
[----:B------:R-:W-:Y:S02]  /*3fe0*/  @!UPT UIADD3 URZ, UPT, UPT, URZ, URZ, URZ ;  /* 0x000000fffffff290 */ /* 0x000fe4000fffe0ff */
.L_x_73:
[----:B------:R-:W-:Y:S01]  /*3ff0*/  ULEA UR15, UR13, UR7, 0x3 ;  /* 0x000000070d0f7291 */ /* 0x000fe2000f8e18ff */
[----:B------:R-:W-:Y:S02]  /*4000*/  SHF.L.U32 R9, R29, 0x1f, RZ ;  /* 0x0000001f1d097819 */ /* 0x000fe400000006ff */
[----:B------:R-:W-:Y:S04]  /*4010*/  ELECT P4, URZ, PT ;  /* 0x0000000000ff782f */ /* 0x000fe80003880000 */
[----:B------:R-:W-:Y:S02]  /*4020*/  PLOP3.LUT P4, PT, P0, P4, PT, 0xf2, 0x2f ;  /* 0x00000000002f781c */ /* 0x000fe40000789e72 */
[----:B------:R-:W3:Y:S11]  /*4030*/  SYNCS.PHASECHK.TRANS64.TRYWAIT P2, [UR15+0x58], R9 ;  /* 0x00005809ff0075a7 */ /* 0x000ef6000804110f */
[----:B-1----:R-:W-:Y:S05]  /*4040*/  @!P4 IADD3 R8, P0, PT, R30, 0x580, RZ ;  /* 0x000005801e08c810 */ /* 0x002fea0007f1e0ff */
[----:B--2---:R-:W-:Y:S01]  /*4050*/  @!P4 IMAD.X R2, RZ, RZ, R31, P0 ;  /* 0x000000ffff02c224 */ /* 0x004fe200000e061f */
[----:B---3--:R-:W-:Y:S07]  /*4060*/  @!P2 BRA `(.L_x_74) ;  /* 0x000000380090a947 */ /* 0x008fee0003800000 */
.L_x_145:
[----:B------:R-:W2:Y:S01]  /*4070*/  LDC.64 R12, c[0x0][0xb18] ;  /* 0x0002c600ff0c7b82 */ /* 0x000ea20000000a00 */
[----:B------:R-:W-:Y:S01]  /*4080*/  @!P4 R2UR UR8, R2 ;  /* 0x000000000208c2ca */ /* 0x000fe200000e0000 */
[----:B------:R-:W-:Y:S01]  /*4090*/  VOTEU.ALL UP2, P4 ;  /* 0x0000000000ff7886 */ /* 0x000fe20002040000 */
[----:B------:R-:W-:Y:S01]  /*40a0*/  @!P4 R2UR UR9, R8 ;  /* 0x000000000809c2ca */ /* 0x000fe200000e0000 */
[----:B------:R-:W-:Y:S01]  /*40b0*/  VOTEU.ALL UP1, P4 ;  /* 0x0000000000ff7886 */ /* 0x000fe20002020000 */
[----:B-1----:R-:W-:Y:S03]  /*40c0*/  @!P4 IMAD.MOV.U32 R0, RZ, RZ, 0x2000 ;  /* 0x00002000ff00c424 */ /* 0x002fe600078e00ff */
[----:B------:R-:W1:Y:S01]  /*40d0*/  @!P1 LDC R2, c[0x0][0xb0c] ;  /* 0x0002c300ff029b82 */ /* 0x000e620000000800 */
[----:B------:R-:W-:Y:S01]  /*40e0*/  UMOV UR20, 0x0 ;  /* 0x0000000000147882 */ /* 0x000fe20000000000 */
[----:B------:R-:W-:Y:S01]  /*40f0*/  UMOV UR21, 0x10000000 ;  /* 0x1000000000157882 */ /* 0x000fe20000000000 */
[----:B------:R-:W-:Y:S01]  /*4100*/  UMOV UR12, UR36 ;  /* 0x00000024000c7c82 */ /* 0x000fe20008000000 */
[----:B------:R-:W-:Y:S01]  /*4110*/  UIADD3 UR14, UPT, UPT, UR13, 0x1, URZ ;  /* 0x000000010d0e7890 */ /* 0x000fe2000fffe0ff */
[----:B------:R-:W-:Y:S01]  /*4120*/  @P3 SHF.R.U32.HI R26, RZ, 0x10, R21 ;  /* 0x00000010ff1a3819 */ /* 0x000fe20000011615 */
[----:B------:R-:W-:Y:S02]  /*4130*/  VIADD R28, R28, 0x1 ;  /* 0x000000011c1c7836 */ /* 0x000fe40000000000 */
[----:B------:R-:W-:Y:S01]  /*4140*/  IMAD.U32 R9, RZ, RZ, UR8 ;  /* 0x00000008ff097e24 */ /* 0x000fe2000f8e00ff */
[----:B------:R-:W-:Y:S01]  /*4150*/  @!UP2 ULEA UR8, UR13, UR7, 0xd ;  /* 0x000000070d08a291 */ /* 0x000fe2000f8e68ff */
[----:B------:R-:W-:Y:S01]  /*4160*/  IMAD.U32 R8, RZ, RZ, UR9 ;  /* 0x00000009ff087e24 */ /* 0x000fe2000f8e00ff */
[----:B------:R-:W-:Y:S02]  /*4170*/  UIADD3 UR9, UPT, UPT, UR15, 0x40, URZ ;  /* 0x000000400f097890 */ /* 0x000fe4000fffe0ff */
[----:B------:R-:W-:Y:S01]  /*4180*/  @!P4 R2UR UR19, R9 ;  /* 0x000000000913c2ca */ /* 0x000fe200000e0000 */
[----:B------:R-:W-:Y:S01]  /*4190*/  @!UP2 UIADD3 UR8, UPT, UPT, UR8, 0x200, URZ ;  /* 0x000002000808a890 */ /* 0x000fe2000fffe0ff */
[----:B------:R-:W-:Y:S01]  /*41a0*/  @!P4 R2UR UR18, R8 ;  /* 0x000000000812c2ca */ /* 0x000fe200000e0000 */
[----:B------:R-:W-:Y:S01]  /*41b0*/  UISETP.NE.AND UP5, UPT, UR14, 0x3, UPT ;  /* 0x000000030e00788c */ /* 0x000fe2000bfa5270 */
[----:B------:R-:W3:Y:S01]  /*41c0*/  LDC.64 R8, c[0x0][0xb10] ;  /* 0x0002c400ff087b82 */ /* 0x000ee20000000a00 */
[----:B------:R-:W-:Y:S02]  /*41d0*/  UPRMT UR16, UR37, 0x654, UR9 ;  /* 0x0000065425107896 */ /* 0x000fe40008000009 */
[----:B------:R-:W-:Y:S02]  /*41e0*/  USEL UR17, URZ, 0x1, UP5 ;  /* 0x00000001ff117887 */ /* 0x000fe4000a800000 */
[----:B------:R-:W-:Y:S04]  /*41f0*/  USEL UR14, UR14, URZ, UP5 ;  /* 0x000000ff0e0e7287 */ /* 0x000fe8000a800000 */
[----:B------:R-:W-:Y:S01]  /*4200*/  ULEA UR13, UR14, UR7, 0x3 ;  /* 0x000000070e0d7291 */ /* 0x000fe2000f8e18ff */
[----:B------:R-:W-:Y:S01]  /*4210*/  LOP3.LUT R29, R29, UR17, RZ, 0x3c, !PT ;  /* 0x000000111d1d7c12 */ /* 0x000fe2000f8e3cff */
[----:B------:R1:W-:Y:S01]  /*4220*/  @!UP1 UTMALDG.3D [UR8], [UR18], desc[UR20] ;  /* 0x00001408120095b4 */ /* 0x0003e20008011000 */
[----:B------:R5:W-:Y:S02]  /*4230*/  @!P4 SYNCS.ARRIVE.TRANS64.RED.A0TR RZ, [UR15+0x40], R0 ;  /* 0x00004000ffffc9a7 */ /* 0x000be4000830040f */
[----:B------:R-:W-:Y:S01]  /*4240*/  SHF.L.U32 R14, R29, 0x1f, RZ ;  /* 0x0000001f1d0e7819 */ /* 0x000fe200000006ff */
[C---:B---3--:R-:W-:Y:S01]  /*4250*/  @!P1 IMAD.HI.U32 R8, R11.reuse, R8, RZ ;  /* 0x000000080b089227 */ /* 0x048fe200078e00ff */
[----:B--2---:R-:W-:Y:S02]  /*4260*/  @!P1 ISETP.NE.AND P0, PT, R12, 0x1, PT ;  /* 0x000000010c00980c */ /* 0x004fe40003f05270 */
[----:B-1----:R-:W-:Y:S01]  /*4270*/  @!P1 ISETP.NE.AND P2, PT, R2, 0x1, PT ;  /* 0x000000010200980c */ /* 0x002fe20003f45270 */
[----:B------:R-:W-:Y:S01]  /*4280*/  SYNCS.ARRIVE.TRANS64.RED.A1T0 RZ, [UR16], RZ ;  /* 0x000000ffffff79a7 */ /* 0x000fe20008100410 */
[C---:B------:R-:W-:Y:S01]  /*4290*/  @!P1 IMAD.HI.U32 R13, R10.reuse, R13, RZ ;  /* 0x0000000d0a0d9227 */ /* 0x040fe200078e00ff */
[----:B------:R-:W-:Y:S04]  /*42a0*/  @!P1 SHF.R.U32.HI R8, RZ, R9, R8 ;  /* 0x00000009ff089219 */ /* 0x000fe80000011608 */
[----:B------:R-:W-:Y:S01]  /*42b0*/  @!P1 SEL R8, R11, R8, !P2 ;  /* 0x000000080b089207 */ /* 0x000fe20005000000 */
[----:B------:R-:W1:Y:S01]  /*42c0*/  SYNCS.PHASECHK.TRANS64.TRYWAIT P5, [UR13+0x58], R14 ;  /* 0x0000580eff0075a7 */ /* 0x000e6200080a110d */
[----:B-----5:R-:W2:Y:S02]  /*42d0*/  @!P1 LDC R0, c[0x0][0xb20] ;  /* 0x0002c800ff009b82 */ /* 0x020ea40000000800 */
[----:B--2---:R-:W-:Y:S04]  /*42e0*/  @!P1 SHF.R.U32.HI R0, RZ, R0, R13 ;  /* 0x00000000ff009219 */ /* 0x004fe8000001160d */
[----:B------:R-:W-:Y:S05]  /*42f0*/  @!P1 SEL R9, R10, R0, !P0 ;  /* 0x000000000a099207 */ /* 0x000fea0004000000 */
[----:B------:R-:W-:Y:S02]  /*4300*/  @!P1 IMAD.IADD R0, R9, 0x1, -R8 ;  /* 0x0000000109009824 */ /* 0x000fe400078e0a08 */
[----:B------:R-:W-:Y:S02]  /*4310*/  @!P1 IMAD.IADD R8, R8, 0x1, -R9 ;  /* 0x0000000108089824 */ /* 0x000fe400078e0a09 */
[----:B------:R-:W-:Y:S02]  /*4320*/  @!P1 IMAD R11, R0, R2, R11 ;  /* 0x00000002000b9224 */ /* 0x000fe400078e020b */
[----:B------:R-:W-:Y:S01]  /*4330*/  @!P1 IMAD R10, R8, R12, R10 ;  /* 0x0000000c080a9224 */ /* 0x000fe200078e020a */
[----:B-1----:R-:W-:Y:S06]  /*4340*/  @!P5 BRA `(.L_x_75) ;  /* 0x0000003400f0d947 */ /* 0x002fec0003800000 */
.L_x_147:
[----:B------:R-:W-:Y:S01]  /*4350*/  @!P4 IADD3 R2, P0, PT, R30, 0x580, RZ ;  /* 0x000005801e02c810 */ /* 0x000fe20007f1e0ff */
[----:B------:R-:W-:Y:S01]  /*4360*/  UMOV UR18, 0x0 ;  /* 0x0000000000127882 */ /* 0x000fe20000000000 */
[----:B------:R-:W-:Y:S01]  /*4370*/  UMOV UR19, 0x10000000 ;  /* 0x1000000000137882 */ /* 0x000fe20000000000 */
[----:B------:R-:W-:Y:S01]  /*4380*/  VOTEU.ALL UP1, P4 ;  /* 0x0000000000ff7886 */ /* 0x000fe20002020000 */
[----:B------:R-:W-:Y:S01]  /*4390*/  @!P4 R2UR UR9, R2 ;  /* 0x000000000209c2ca */ /* 0x000fe200000e0000 */
[----:B-1----:R-:W-:Y:S01]  /*43a0*/  @!P4 IMAD.X R0, RZ, RZ, R31, P0 ;  /* 0x000000ffff00c224 */ /* 0x002fe200000e061f */
[----:B------:R-:W-:Y:S01]  /*43b0*/  UMOV UR12, UR36 ;  /* 0x00000024000c7c82 */ /* 0x000fe20008000000 */
[----:B------:R-:W-:Y:S01]  /*43c0*/  @P3 R2UR UR36, R26 ;  /* 0x000000001a2432ca */ /* 0x000fe200000e0000 */
[----:B------:R-:W-:Y:S01]  /*43d0*/  @!UP1 ULEA UR15, UR14, UR7, 0xd ;  /* 0x000000070e0f9291 */ /* 0x000fe2000f8e68ff */
[----:B------:R-:W-:Y:S01]  /*43e0*/  ISETP.NE.AND P0, PT, R28, 0x2, PT ;  /* 0x000000021c00780c */ /* 0x000fe20003f05270 */
[----:B------:R-:W-:Y:S01]  /*43f0*/  @!UP1 UIADD3 UR10, UPT, UPT, UR10, 0x20, URZ ;  /* 0x000000200a0a9890 */ /* 0x000fe2000fffe0ff */
[----:B------:R-:W-:Y:S01]  /*4400*/  @!P4 R2UR UR8, R0 ;  /* 0x000000000008c2ca */ /* 0x000fe200000e0000 */
[----:B------:R-:W-:Y:S01]  /*4410*/  IMAD.IADD R14, R10, 0x1, R86 ;  /* 0x000000010a0e7824 */ /* 0x000fe200078e0256 */
[----:B------:R-:W-:Y:S01]  /*4420*/  SEL R0, RZ, 0x1, P0 ;  /* 0x00000001ff007807 */ /* 0x000fe20000000000 */
[----:B------:R-:W-:Y:S01]  /*4430*/  IMAD.IADD R15, R11, 0x1, R87 ;  /* 0x000000010b0f7824 */ /* 0x000fe200078e0257 */
[----:B------:R-:W-:Y:S02]  /*4440*/  SEL R28, R28, RZ, P0 ;  /* 0x000000ff1c1c7207 */ /* 0x000fe40000000000 */
[----:B------:R-:W-:Y:S01]  /*4450*/  IMAD.U32 R8, RZ, RZ, UR9 ;  /* 0x00000009ff087e24 */ /* 0x000fe2000f8e00ff */
[----:B------:R-:W-:Y:S01]  /*4460*/  UIADD3 UR9, UPT, UPT, UR13, 0x40, URZ ;  /* 0x000000400d097890 */ /* 0x000fe2000fffe0ff */
[----:B------:R-:W-:Y:S03]  /*4470*/  LOP3.LUT R27, R27, R0, RZ, 0x3c, !PT ;  /* 0x000000001b1b7212 */ /* 0x000fe600078e3cff */
[----:B------:R-:W-:Y:S02]  /*4480*/  @!P4 R2UR UR16, R8 ;  /* 0x000000000810c2ca */ /* 0x000fe400000e0000 */
[----:B------:R-:W-:Y:S01]  /*4490*/  IMAD.U32 R9, RZ, RZ, UR8 ;  /* 0x00000008ff097e24 */ /* 0x000fe2000f8e00ff */
[----:B------:R-:W-:Y:S01]  /*44a0*/  @!UP1 UIADD3 UR8, UPT, UPT, UR15, 0x200, URZ ;  /* 0x000002000f089890 */ /* 0x000fe2000fffe0ff */
[----:B------:R-:W-:Y:S01]  /*44b0*/  VOTEU.ALL UP1, P4 ;  /* 0x0000000000ff7886 */ /* 0x000fe20002020000 */
[----:B------:R-:W-:Y:S02]  /*44c0*/  UPRMT UR15, UR37, 0x654, UR9 ;  /* 0x00000654250f7896 */ /* 0x000fe40008000009 */
[----:B------:R-:W-:Y:S11]  /*44d0*/  @!P4 R2UR UR17, R9 ;  /* 0x000000000911c2ca */ /* 0x000ff600000e0000 */
[----:B------:R-:W-:Y:S02]  /*44e0*/  @!UPT UIADD3 URZ, UPT, UPT, URZ, URZ, URZ ;  /* 0x000000fffffff290 */ /* 0x000fe4000fffe0ff */
[----:B------:R2:W-:Y:S01]  /*44f0*/  @!UP1 UTMALDG.3D [UR8], [UR16], desc[UR18] ;  /* 0x00001208100095b4 */ /* 0x0005e20008011000 */
[----:B------:R2:W-:Y:S01]  /*4500*/  @!P4 SYNCS.ARRIVE.TRANS64.RED.A0TR RZ, [UR13+0x40], R25 ;  /* 0x00004019ffffc9a7 */ /* 0x0005e2000830040d */
[----:B------:R-:W-:Y:S04]  /*4510*/  UIADD3 UR13, UPT, UPT, UR14, 0x1, URZ ;  /* 0x000000010e0d7890 */ /* 0x000fe8000fffe0ff */
[----:B------:R-:W-:Y:S04]  /*4520*/  UISETP.NE.AND UP1, UPT, UR13, 0x3, UPT ;  /* 0x000000030d00788c */ /* 0x000fe8000bf25270 */
[----:B------:R-:W-:Y:S02]  /*4530*/  USEL UR14, URZ, 0x1, UP1 ;  /* 0x00000001ff0e7887 */ /* 0x000fe40008800000 */
[----:B------:R-:W-:Y:S02]  /*4540*/  USEL UR13, UR13, URZ, UP1 ;  /* 0x000000ff0d0d7287 */ /* 0x000fe40008800000 */
[----:B------:R-:W-:Y:S02]  /*4550*/  UPLOP3.LUT UP1, UPT, UPT, UPT, UPT, 0x80, 0x8 ;  /* 0x000000000008789c */ /* 0x000fe40003f2f070 */
[----:B------:R-:W-:Y:S01]  /*4560*/  LOP3.LUT R29, R29, UR14, RZ, 0x3c, !PT ;  /* 0x0000000e1d1d7c12 */ /* 0x000fe2000f8e3cff */
[----:B------:R-:W-:Y:S01]  /*4570*/  SYNCS.ARRIVE.TRANS64.RED.A1T0 RZ, [UR15], RZ ;  /* 0x000000ffffff79a7 */ /* 0x000fe2000810040f */
[----:B------:R-:W-:Y:S07]  /*4580*/  @P3 BRA `(.L_x_76) ;  /* 0xfffffff4001c3947 */ /* 0x000fee000383ffff */
[----:B------:R-:W-:Y:S01]  /*4590*/  UIADD3 UR7, UPT, UPT, UR7, 0x58, URZ ;  /* 0x0000005807077890 */ /* 0x000fe2000fffe0ff */
[----:B------:R-:W-:-:S03]  /*45a0*/  SHF.L.U32 R2, R29, 0x1f, RZ ;  /* 0x0000001f1d027819 */ /* 0x000fc600000006ff */
[----:B------:R-:W-:-:S09]  /*45b0*/  ULEA UR4, UR13, UR7, 0x3 ;  /* 0x000000070d047291 */ /* 0x000fd2000f8e18ff */
[----:B------:R-:W1:Y:S02]  /*45c0*/  SYNCS.PHASECHK.TRANS64.TRYWAIT P0, [UR4], R2 ;  /* 0x00000002ff0075a7 */ /* 0x000e640008001104 */
[----:B-1----:R-:W-:Y:S05]  /*45d0*/  @!P0 BRA `(.L_x_77) ;  /* 0x0000003400648947 */ /* 0x002fea0003800000 */
.L_x_149:
        /* <DEDUP_REMOVED lines=9> */
.L_x_151:
[----:B------:R-:W-:-:S04]  /*4670*/  UIADD3 UR5, UPT, UPT, UR5, 0x1, URZ ;  /* 0x0000000105057890 */ /* 0x000fc8000fffe0ff */
[----:B------:R-:W-:-:S04]  /*4680*/  UISETP.NE.AND UP0, UPT, UR5, 0x3, UPT ;  /* 0x000000030500788c */ /* 0x000fc8000bf05270 */
[----:B------:R-:W-:Y:S02]  /*4690*/  USEL UR4, URZ, 0x1, UP0 ;  /* 0x00000001ff047887 */ /* 0x000fe40008000000 */
[----:B------:R-:W-:-:S04]  /*46a0*/  USEL UR5, UR5, URZ, UP0 ;  /* 0x000000ff05057287 */ /* 0x000fc80008000000 */
[----:B------:R-:W-:Y:S01]  /*46b0*/  ULEA UR5, UR5, UR7, 0x3 ;  /* 0x0000000705057291 */ /* 0x000fe2000f8e18ff */
[----:B-1----:R-:W-:-:S04]  /*46c0*/  LOP3.LUT R2, R29, UR4, RZ, 0x3c, !PT ;  /* 0x000000041d027c12 */ /* 0x002fc8000f8e3cff */
[----:B------:R-:W-:Y:S01]  /*46d0*/  SHF.L.U32 R2, R2, 0x1f, RZ ;  /* 0x0000001f02027819 */ /* 0x000fe200000006ff */
[----:B------:R-:W-:-:S07]  /*46e0*/  IMAD.U32 R0, RZ, RZ, UR5 ;  /* 0x00000005ff007e24 */ /* 0x000fce000f8e00ff */
.L_x_79:
[----:B-1----:R1:W3:Y:S02]  /*46f0*/  SYNCS.PHASECHK.TRANS64.TRYWAIT P0, [R0+URZ], R2 ;  /* 0x00000002000075a7 */ /* 0x0022e400080011ff */
[----:B---3--:R-:W-:Y:S05]  /*4700*/  @!P0 NANOSLEEP.SYNCS 0x989680 ;  /* 0x009896800000895d */ /* 0x008fea0003900000 */
[----:B------:R-:W3:Y:S02]  /*4710*/  @!P0 SYNCS.PHASECHK.TRANS64 P0, [R0+URZ], R2 ;  /* 0x00000002000085a7 */ /* 0x000ee400080010ff */
[----:B--23--:R-:W-:Y:S05]  /*4720*/  @P0 EXIT ;  /* 0x000000000000094d */ /* 0x00cfea0003800000 */
[----:B------:R-:W-:Y:S05]  /*4730*/  BRA `(.L_x_79) ;  /* 0xfffffffc00ec7947 */ /* 0x000fea000383ffff */
.L_x_67:
[----:B------:R-:W-:-:S06]  /*4740*/  UISETP.GE.AND UP1, UPT, UR8, 0x4, UPT ;  /* 0x000000040800788c */ /* 0x000fcc000bf26270 */
[----:B------:R-:W-:-:S13]  /*4750*/  PLOP3.LUT P0, PT, PT, PT, UP1, 0x80, 0x8 ;  /* 0x000000000008781c */ /* 0x000fda0003f0f018 */
[----:B------:R-:W-:Y:S05]  /*4760*/  @!P0 EXIT ;  /* 0x000000000000894d */ /* 0x000fea0003800000 */
[----:B------:R-:W-:Y:S01]  /*4770*/  BAR.SYNC.DEFER_BLOCKING 0x6, 0xa0 ;  /* 0x0182800000007b1d */ /* 0x000fe20000010000 */
[C---:B------:R-:W-:Y:S01]  /*4780*/  IMAD.SHL.U32 R2, R93.reuse, 0x20, RZ ;  /* 0x000000205d027824 */ /* 0x040fe200078e00ff */
[C---:B------:R-:W-:Y:S01]  /*4790*/  LOP3.LUT R94, R93.reuse, 0x2, RZ, 0xc0, !PT ;  /* 0x000000025d5e7812 */ /* 0x040fe200078ec0ff */
[C---:B------:R-:W-:Y:S01]  /*47a0*/  IMAD.SHL.U32 R99, R93.reuse, 0x4, RZ ;  /* 0x000000045d637824 */ /* 0x040fe200078e00ff */
[C---:B------:R-:W-:Y:S01]  /*47b0*/  LOP3.LUT R100, R93.reuse, 0x60, RZ, 0xc0, !PT ;  /* 0x000000605d647812 */ /* 0x040fe200078ec0ff */
[C---:B------:R-:W-:Y:S01]  /*47c0*/  IMAD.U32 R46, R93.reuse, 0x10000, RZ ;  /* 0x000100005d2e7824 */ /* 0x040fe200078e00ff */
[----:B------:R-:W-:Y:S02]  /*47d0*/  UMOV UR48, 0x400 ;  /* 0x0000040000307882 */ /* 0x000fe40000000000 */
[----:B------:R-:W1:Y:S01]  /*47e0*/  LDC R91, c[0x0][0x370] ;  /* 0x0000dc00ff5b7b82 */ /* 0x000e620000000800 */
[----:B------:R-:W-:Y:S01]  /*47f0*/  ULEA UR48, UR37, UR48, 0x18 ;  /* 0x0000003025307291 */ /* 0x000fe2000f8ec0ff */
[----:B------:R-:W-:Y:S01]  /*4800*/  LOP3.LUT R3, R2, 0xc0, RZ, 0xc0, !PT ;  /* 0x000000c002037812 */ /* 0x000fe200078ec0ff */
[----:B------:R-:W-:Y:S01]  /*4810*/  IMAD.MOV.U32 R45, RZ, RZ, RZ ;  /* 0x000000ffff2d7224 */ /* 0x000fe200078e00ff */
[----:B------:R-:W-:Y:S01]  /*4820*/  LOP3.LUT R93, R93, 0x4, RZ, 0xc0, !PT ;  /* 0x000000045d5d7812 */ /* 0x000fe200078ec0ff */
[----:B------:R-:W-:Y:S01]  /*4830*/  UIADD3 UR52, UPT, UPT, UR48, 0x200, URZ ;  /* 0x0000020030347890 */ /* 0x000fe2000fffe0ff */
[----:B------:R-:W-:-:S02]  /*4840*/  LOP3.LUT R99, R3, 0x18, R99, 0xf8, !PT ;  /* 0x0000001803637812 */ /* 0x000fc400078ef863 */
[----:B------:R-:W-:Y:S01]  /*4850*/  CS2R R96, SRZ ;  /* 0x0000000000607805 */ /* 0x000fe2000001ff00 */
[----:B------:R-:W2:Y:S01]  /*4860*/  LDC R42, c[0x0][0xb0c] ;  /* 0x0002c300ff2a7b82 */ /* 0x000ea20000000800 */
[----:B------:R-:W-:Y:S01]  /*4870*/  LOP3.LUT R46, R46, 0x600000, RZ, 0xc0, !PT ;  /* 0x006000002e2e7812 */ /* 0x000fe200078ec0ff */
[----:B------:R-:W-:Y:S01]  /*4880*/  IMAD.MOV.U32 R103, RZ, RZ, RZ ;  /* 0x000000ffff677224 */ /* 0x000fe200078e00ff */
[----:B------:R-:W-:Y:S01]  /*4890*/  IADD3 R98, PT, PT, -R93, 0x2, RZ ;  /* 0x000000025d627810 */ /* 0x000fe20007ffe1ff */
[----:B------:R-:W-:Y:S01]  /*48a0*/  IMAD.MOV R94, RZ, RZ, -R94 ;  /* 0x000000ffff5e7224 */ /* 0x000fe200078e0a5e */
[----:B------:R-:W-:Y:S01]  /*48b0*/  LOP3.LUT R99, R99, 0xf20, R2, 0xf8, !PT ;  /* 0x00000f2063637812 */ /* 0x000fe200078ef802 */
[----:B------:R-:W-:Y:S01]  /*48c0*/  IMAD.MOV R93, RZ, RZ, -R93 ;  /* 0x000000ffff5d7224 */ /* 0x000fe200078e0a5d */
[----:B------:R-:W4:Y:S01]  /*48d0*/  LDCU.64 UR54, c[0x0][0x348] ;  /* 0x00006900ff3677ac */ /* 0x000f220008000a00 */
[----:B------:R-:W1:Y:S01]  /*48e0*/  LDC R89, c[0x0][0xb20] ;  /* 0x0002c800ff597b82 */ /* 0x000e620000000800 */
[----:B------:R-:W3:Y:S01]  /*48f0*/  LDS R0, [UR48+0x130] ;  /* 0x00013030ff007984 */ /* 0x000ee20008000800 */
[----:B------:R-:W-:Y:S01]  /*4900*/  IMAD.SHL.U32 R98, R98, 0x10, RZ ;  /* 0x0000001062627824 */ /* 0x000fe200078e00ff */
[----:B------:R-:W-:Y:S01]  /*4910*/  LEA R99, R99, UR52, 0x1 ;  /* 0x0000003463637c11 */ /* 0x000fe2000f8e08ff */
[----:B------:R-:W-:Y:S01]  /*4920*/  UMOV UR51, 0x1 ;  /* 0x0000000100337882 */ /* 0x000fe20000000000 */
[----:B------:R-:W-:Y:S01]  /*4930*/  UMOV UR56, URZ ;  /* 0x000000ff00387c82 */ /* 0x000fe20008000000 */
[----:B------:R-:W1:Y:S02]  /*4940*/  LDCU.64 UR38, c[0x0][0x888] ;  /* 0x00011100ff2677ac */ /* 0x000e640008000a00 */
[----:B------:R-:W1:Y:S01]  /*4950*/  LDC R41, c[0x0][0xb30] ;  /* 0x0002cc00ff297b82 */ /* 0x000e620000000800 */
[----:B------:R-:W1:Y:S01]  /*4960*/  LDCU.64 UR44, c[0x0][0x890] ;  /* 0x00011200ff2c77ac */ /* 0x000e620008000a00 */
[----:B------:R-:W-:Y:S01]  /*4970*/  UMOV UR50, URZ ;  /* 0x000000ff00327c82 */ /* 0x000fe20008000000 */
[----:B------:R-:W-:-:S05]  /*4980*/  UMOV UR49, URZ ;  /* 0x000000ff00317c82 */ /* 0x000fca0008000000 */
[----:B------:R-:W1:Y:S08]  /*4990*/  LDC.64 R84, c[0x0][0xb10] ;  /* 0x0002c400ff547b82 */ /* 0x000e700000000a00 */
[----:B------:R-:W1:Y:S08]  /*49a0*/  LDC.64 R38, c[0x0][0xb18] ;  /* 0x0002c600ff267b82 */ /* 0x000e700000000a00 */
[----:B------:R-:W1:Y:S08]  /*49b0*/  LDC.64 R36, c[0x0][0xb28] ;  /* 0x0002ca00ff247b82 */ /* 0x000e700000000a00 */
[----:B------:R-:W1:Y:S01]  /*49c0*/  LDC.64 R82, c[0x0][0x8b0] ;  /* 0x00022c00ff527b82 */ /* 0x000e620000000a00 */
[----:B---3--:R-:W-:-:S07]  /*49d0*/  IMAD.IADD R46, R0, 0x1, R46 ;  /* 0x00000001002e7824 */ /* 0x008fce00078e022e */
[----:B------:R-:W3:Y:S08]  /*49e0*/  LDC.64 R80, c[0x0][0x8a8] ;  /* 0x00022a00ff507b82 */ /* 0x000ef00000000a00 */
[----:B--2-4-:R-:W1:Y:S02]  /*49f0*/  LDC R90, c[0x0][0x374] ;  /* 0x0000dd00ff5a7b82 */ /* 0x014e640000000800 */
.L_x_110:
[C---:B------:R-:W-:Y:S02]  /*4a00*/  LEA R0, R103.reuse, UR48, 0x3 ;  /* 0x0000003067007c11 */ /* 0x040fe4000f8e18ff */
[----:B------:R-:W-:Y:S02]  /*4a10*/  SHF.L.U32 R2, R96, 0x1f, RZ ;  /* 0x0000001f60027819 */ /* 0x000fe400000006ff */
[----:B------:R-:W-:Y:S02]  /*4a20*/  LEA R16, R103, UR48, 0x4 ;  /* 0x0000003067107c11 */ /* 0x000fe4000f8e20ff */
[----:B------:R-:W2:Y:S02]  /*4a30*/  SYNCS.PHASECHK.TRANS64.TRYWAIT P0, [R0+URZ+0x80], R2 ;  /* 0x00008002000075a7 */ /* 0x000ea400080011ff */
[----:B--2---:R-:W-:Y:S05]  /*4a40*/  @!P0 BRA `(.L_x_80) ;  /* 0x0000003000788947 */ /* 0x004fea0003800000 */
.L_x_152:
[----:B------:R-:W4:Y:S01]  /*4a50*/  LDC.64 R10, c[0x0][0xb10] ;  /* 0x0002c400ff0a7b82 */ /* 0x000f220000000a00 */
[----:B------:R-:W3:Y:S01]  /*4a60*/  LDS.128 R16, [R16+0x110] ;  /* 0x0001100010107984 */ /* 0x000ee20000000c00 */
[----:B-1----:R-:W-:Y:S01]  /*4a70*/  ISETP.NE.AND P1, PT, R41, 0x1, PT ;  /* 0x000000012900780c */ /* 0x002fe20003f25270 */
[----:B--2---:R-:W-:Y:S01]  /*4a80*/  VIADD R0, R0, 0x90 ;  /* 0x0000009000007836 */ /* 0x004fe20000000000 */
[----:B------:R-:W-:Y:S04]  /*4a90*/  ISETP.GE.AND P0, PT, R40, 0x1, PT ;  /* 0x000000012800780c */ /* 0x000fe80003f06270 */
[----:B------:R-:W1:Y:S01]  /*4aa0*/  LDC.64 R8, c[0x0][0xb18] ;  /* 0x0002c600ff087b82 */ /* 0x000e620000000a00 */
[----:B------:R-:W-:Y:S01]  /*4ab0*/  PRMT R0, RZ, 0x654, R0 ;  /* 0x00000654ff007816 */ /* 0x000fe20000000000 */
[----:B------:R-:W-:Y:S01]  /*4ac0*/  @!PT LDS RZ, [RZ] ;  /* 0x00000000fffff984 */ /* 0x000fe20000000800 */
[----:B------:R-:W-:Y:S01]  /*4ad0*/  @!PT LDS RZ, [RZ] ;  /* 0x00000000fffff984 */ /* 0x000fe20000000800 */
[----:B------:R-:W-:Y:S01]  /*4ae0*/  @!PT LDS RZ, [RZ] ;  /* 0x00000000fffff984 */ /* 0x000fe20000000800 */
[----:B------:R-:W-:Y:S01]  /*4af0*/  @!PT LDS RZ, [RZ] ;  /* 0x00000000fffff984 */ /* 0x000fe20000000800 */
[----:B------:R2:W-:Y:S06]  /*4b00*/  MEMBAR.ALL.CTA ;  /* 0x0000000000007992 */ /* 0x0005ec0000008000 */
[----:B--2---:R-:W2:Y:S01]  /*4b10*/  FENCE.VIEW.ASYNC.S ;  /* 0x00000000000073c6 */ /* 0x004ea20000000000 */
[----:B------:R-:W1:Y:S08]  /*4b20*/  @!P1 LDC R12, c[0x0][0xb20] ;  /* 0x0002c800ff0c9b82 */ /* 0x000e700000000800 */
[----:B------:R-:W1:Y:S01]  /*4b30*/  @!P1 LDC R7, c[0x0][0xb0c] ;  /* 0x0002c300ff079b82 */ /* 0x000e620000000800 */
[----:B--2---:R2:W-:Y:S01]  /*4b40*/  SYNCS.ARRIVE.TRANS64.RED.A1T0 RZ, [R0+URZ], RZ ;  /* 0x000000ff00ff79a7 */ /* 0x0045e200081004ff */
[----:B---3--:R-:W-:Y:S04]  /*4b50*/  LOP3.LUT P4, RZ, R18, 0x1, RZ, 0xc0, !PT ;  /* 0x0000000112ff7812 */ /* 0x008fe8000788c0ff */
[----:B------:R-:W-:Y:S09]  /*4b60*/  P2R R101, PR, RZ, 0x10 ;  /* 0x00000010ff657803 */ /* 0x000ff20000000000 */
[----:B------:R-:W-:Y:S02]  /*4b70*/  @P4 MOV R44, R16 ;  /* 0x00000010002c4202 */ /* 0x000fe40000000f00 */
[----:B------:R-:W-:Y:S01]  /*4b80*/  @P4 LOP3.LUT R43, R17, 0xffff, RZ, 0xc0, !PT ;  /* 0x0000ffff112b4812 */ /* 0x000fe200078ec0ff */
[----:B--2-4-:R-:W-:Y:S06]  /*4b90*/  @!P0 BRA `(.L_x_81) ;  /* 0x0000000000a48947 */ /* 0x014fec0003800000 */
[----:B------:R-:W-:Y:S01]  /*4ba0*/  IMAD.HI.U32 R0, R90, R39, RZ ;  /* 0x000000275a007227 */ /* 0x000fe200078e00ff */
[----:B------:R-:W-:Y:S02]  /*4bb0*/  ISETP.NE.AND P0, PT, R38, 0x1, PT ;  /* 0x000000012600780c */ /* 0x000fe40003f05270 */
[----:B------:R-:W-:Y:S01]  /*4bc0*/  ISETP.NE.AND P2, PT, R40, 0x1, PT ;  /* 0x000000012800780c */ /* 0x000fe20003f45270 */
[----:B------:R-:W-:Y:S01]  /*4bd0*/  IMAD.HI.U32 R4, R91, R84, RZ ;  /* 0x000000545b047227 */ /* 0x000fe200078e00ff */
[----:B------:R-:W-:Y:S02]  /*4be0*/  SHF.R.U32.HI R0, RZ, R89, R0 ;  /* 0x00000059ff007219 */ /* 0x000fe40000011600 */
[----:B------:R-:W-:Y:S01]  /*4bf0*/  ISETP.NE.AND P3, PT, R42, 0x1, PT ;  /* 0x000000012a00780c */ /* 0x000fe20003f65270 */
[----:B------:R-:W-:Y:S01]  /*4c00*/  IMAD.HI.U32 R6, R43, R39, RZ ;  /* 0x000000272b067227 */ /* 0x000fe200078e00ff */
[-C--:B------:R-:W-:Y:S02]  /*4c10*/  SHF.R.U32.HI R4, RZ, R85.reuse, R4 ;  /* 0x00000055ff047219 */ /* 0x080fe40000011604 */
[----:B------:R-:W-:Y:S01]  /*4c20*/  SEL R0, R90, R0, !P0 ;  /* 0x000000005a007207 */ /* 0x000fe20004000000 */
[----:B------:R-:W-:Y:S01]  /*4c30*/  IMAD.HI.U32 R5, R44, R84, RZ ;  /* 0x000000542c057227 */ /* 0x000fe200078e00ff */
[----:B------:R-:W-:Y:S03]  /*4c40*/  SEL R4, R91, R4, !P3 ;  /* 0x000000045b047207 */ /* 0x000fe60005800000 */
[-C--:B------:R-:W-:Y:S01]  /*4c50*/  IMAD.HI.U32 R3, R0, R36.reuse, RZ ;  /* 0x0000002400037227 */ /* 0x080fe200078e00ff */
[----:B------:R-:W-:Y:S03]  /*4c60*/  SHF.R.U32.HI R5, RZ, R85, R5 ;  /* 0x00000055ff057219 */ /* 0x000fe60000011605 */
[----:B------:R-:W-:Y:S01]  /*4c70*/  IMAD.HI.U32 R2, R4, R36, RZ ;  /* 0x0000002404027227 */ /* 0x000fe200078e00ff */
[----:B------:R-:W-:Y:S02]  /*4c80*/  @P2 SHF.R.U32.HI R0, RZ, R37, R3 ;  /* 0x00000025ff002219 */ /* 0x000fe40000011603 */
[----:B------:R-:W-:Y:S02]  /*4c90*/  SHF.R.U32.HI R3, RZ, R89, R6 ;  /* 0x00000059ff037219 */ /* 0x000fe40000011606 */
[----:B------:R-:W-:Y:S01]  /*4ca0*/  @P2 SHF.R.U32.HI R4, RZ, R37, R2 ;  /* 0x00000025ff042219 */ /* 0x000fe20000011602 */
[----:B------:R-:W-:Y:S01]  /*4cb0*/  IMAD R0, R40, R0, RZ ;  /* 0x0000000028007224 */ /* 0x000fe200078e02ff */
[----:B------:R-:W-:Y:S02]  /*4cc0*/  SEL R3, R43, R3, !P0 ;  /* 0x000000032b037207 */ /* 0x000fe40004000000 */
[----:B------:R-:W-:Y:S01]  /*4cd0*/  SEL R2, R44, R5, !P3 ;  /* 0x000000052c027207 */ /* 0x000fe20005800000 */
[----:B------:R-:W-:Y:S01]  /*4ce0*/  IMAD R5, R40, R4, RZ ;  /* 0x0000000428057224 */ /* 0x000fe200078e02ff */
[C---:B------:R-:W-:Y:S01]  /*4cf0*/  ISETP.GE.AND P0, PT, R3.reuse, R0, PT ;  /* 0x000000000300720c */ /* 0x040fe20003f06270 */
[C---:B------:R-:W-:Y:S03]  /*4d00*/  IMAD.HI.U32 R0, R3.reuse, R36, RZ ;  /* 0x0000002403007227 */ /* 0x040fe600078e00ff */
[C---:B------:R-:W-:Y:S02]  /*4d10*/  ISETP.GE.OR P0, PT, R2.reuse, R5, P0 ;  /* 0x000000050200720c */ /* 0x040fe40000706670 */
[----:B------:R-:W-:Y:S04]  /*4d20*/  SHF.R.U32.HI R0, RZ, R37, R0 ;  /* 0x00000025ff007219 */ /* 0x000fe80000011600 */
[C---:B------:R-:W-:Y:S05]  /*4d30*/  SEL R6, R3.reuse, R0, !P2 ;  /* 0x0000000003067207 */ /* 0x040fea0005000000 */
        /* <DEDUP_REMOVED lines=14> */
[----:B------:R-:W-:Y:S07]  /*4e20*/  IMAD R43, R3, R38, R43 ;  /* 0x00000026032b7224 */ /* 0x000fee00078e022b */
.L_x_81:
[----:B-1----:R-:W-:Y:S01]  /*4e30*/  @!P1 ISETP.NE.AND P0, PT, R8, 0x1, PT ;  /* 0x000000010800980c */ /* 0x002fe20003f05270 */
[----:B------:R-:W-:Y:S01]  /*4e40*/  @!P1 IMAD.HI.U32 R0, R44, R10, RZ ;  /* 0x0000000a2c009227 */ /* 0x000fe200078e00ff */
[----:B------:R-:W-:Y:S01]  /*4e50*/  @!P1 ISETP.NE.AND P2, PT, R7, 0x1, PT ;  /* 0x000000010700980c */ /* 0x000fe20003f45270 */
[----:B------:R-:W-:Y:S01]  /*4e60*/  ULOP3.LUT UP0, URZ, UR52, 0x1b0, URZ, 0xc0, !UPT ;  /* 0x000001b034ff7892 */ /* 0x000fe2000f80c0ff */
[----:B------:R-:W-:Y:S01]  /*4e70*/  R2UR UR42, R15 ;  /* 0x000000000f2a72ca */ /* 0x000fe200000e0000 */
[----:B------:R-:W-:Y:S01]  /*4e80*/  @!P1 IMAD.HI.U32 R2, R43, R9, RZ ;  /* 0x000000092b029227 */ /* 0x000fe200078e00ff */
[----:B------:R-:W-:Y:S02]  /*4e90*/  @!P1 SHF.R.U32.HI R0, RZ, R11, R0 ;  /* 0x0000000bff009219 */ /* 0x000fe40000011600 */
[----:B------:R-:W-:Y:S01]  /*4ea0*/  R2UR UR41, R14 ;  /* 0x000000000e2972ca */ /* 0x000fe200000e0000 */
[----:B------:R-:W-:Y:S01]  /*4eb0*/  VIADD R103, R103, 0x1 ;  /* 0x0000000167677836 */ /* 0x000fe20000000000 */
[----:B------:R-:W-:Y:S02]  /*4ec0*/  @!P1 SHF.R.U32.HI R2, RZ, R12, R2 ;  /* 0x0000000cff029219 */ /* 0x000fe40000011602 */
[----:B------:R-:W-:Y:S02]  /*4ed0*/  @!P1 SEL R3, R44, R0, !P2 ;  /* 0x000000002c039207 */ /* 0x000fe40005000000 */
[----:B------:R-:W-:Y:S02]  /*4ee0*/  @!P1 SEL R2, R43, R2, !P0 ;  /* 0x000000022b029207 */ /* 0x000fe40004000000 */
[----:B------:R-:W-:Y:S01]  /*4ef0*/  @P4 SHF.R.U32.HI R95, RZ, 0x10, R17 ;  /* 0x00000010ff5f4819 */ /* 0x000fe20000011611 */
[----:B------:R-:W-:Y:S02]  /*4f00*/  USHF.L.U32 UR42, UR42, 0x7, URZ ;  /* 0x000000072a2a7899 */ /* 0x000fe400080006ff */
[----:B------:R-:W-:Y:S02]  /*4f10*/  @!P1 IMAD.IADD R0, R2, 0x1, -R3 ;  /* 0x0000000102009824 */ /* 0x000fe400078e0a03 */
[----:B------:R-:W-:Y:S01]  /*4f20*/  @!P1 IMAD.IADD R2, R3, 0x1, -R2 ;  /* 0x0000000103029824 */ /* 0x000fe200078e0a02 */
[----:B------:R-:W-:Y:S01]  /*4f30*/  USHF.L.U32 UR41, UR41, 0x6, URZ ;  /* 0x0000000629297899 */ /* 0x000fe200080006ff */
[----:B------:R-:W-:Y:S02]  /*4f40*/  @!P1 IMAD R44, R0, R7, R44 ;  /* 0x00000007002c9224 */ /* 0x000fe400078e022c */
[----:B------:R-:W-:Y:S01]  /*4f50*/  @!P1 IMAD R43, R2, R8, R43 ;  /* 0x00000008022b9224 */ /* 0x000fe200078e022b */
[----:B------:R-:W-:Y:S08]  /*4f60*/  BRA.U !UP0, `(.L_x_82) ;  /* 0x00000001087c7547 */ /* 0x000ff0000b800000 */
[----:B------:R-:W1:Y:S01]  /*4f70*/  LDCU.64 UR8, c[0x4][0x80] ;  /* 0x01001000ff0877ac */ /* 0x000e620008000a00 */
[----:B------:R-:W-:Y:S01]  /*4f80*/  MOV R2, 0x0 ;  /* 0x0000000000027802 */ /* 0x000fe20000000f00 */
[----:B------:R-:W-:Y:S02]  /*4f90*/  HFMA2 R12, -RZ, RZ, 0, 5.9604644775390625e-08 ;  /* 0x00000001ff0c7431 */ /* 0x000fe400000001ff */
[----:B------:R-:W-:Y:S01]  /*4fa0*/  IMAD.MOV.U32 R8, RZ, RZ, 0x70 ;  /* 0x00000070ff087424 */ /* 0x000fe200078e00ff */
[----:B------:R2:W3:Y:S01]  /*4fb0*/  LDC.64 R14, c[0x4][R2] ;  /* 0x01000000020e7b82 */ /* 0x0004e20000000a00 */
[----:B------:R-:W4:Y:S01]  /*4fc0*/  LDCU.64 UR6, c[0x4][0x88] ;  /* 0x01001100ff0677ac */ /* 0x000f220008000a00 */
[----:B------:R-:W-:Y:S01]  /*4fd0*/  IMAD.MOV.U32 R13, RZ, RZ, RZ ;  /* 0x000000ffff0d7224 */ /* 0x000fe200078e00ff */
[----:B------:R-:W2:Y:S01]  /*4fe0*/  LDCU.64 UR4, c[0x4][0x8] ;  /* 0x01000100ff0477ac */ /* 0x000ea20008000a00 */
[----:B-1----:R-:W-:Y:S01]  /*4ff0*/  MOV R5, UR9 ;  /* 0x0000000900057c02 */ /* 0x002fe20008000f00 */
[----:B------:R-:W-:Y:S01]  /*5000*/  IMAD.U32 R4, RZ, RZ, UR8 ;  /* 0x00000008ff047e24 */ /* 0x000fe2000f8e00ff */
[----:B----4-:R-:W-:Y:S01]  /*5010*/  MOV R7, UR7 ;  /* 0x0000000700077c02 */ /* 0x010fe20008000f00 */
[----:B------:R-:W-:Y:S01]  /*5020*/  IMAD.U32 R6, RZ, RZ, UR6 ;  /* 0x00000006ff067e24 */ /* 0x000fe2000f8e00ff */
[----:B--2---:R-:W-:Y:S01]  /*5030*/  MOV R11, UR5 ;  /* 0x00000005000b7c02 */ /* 0x004fe20008000f00 */
[----:B------:R-:W-:Y:S02]  /*5040*/  IMAD.U32 R10, RZ, RZ, UR4 ;  /* 0x00000004ff0a7e24 */ /* 0x000fe4000f8e00ff */
[----:B------:R-:W-:Y:S07]  /*5050*/  LEPC R20, `(.L_x_83) ;  /* 0x000000001014794e */ /* 0x000fee0000000000 */
[----:B---3-5:R-:W-:Y:S05]  /*5060*/  CALL.ABS.NOINC R14 ;  /* 0x000000000e007343 */ /* 0x028fea0003c00000 */
.L_x_83:
[----:B------:R-:W1:Y:S01]  /*5070*/  LDCU.64 UR8, c[0x4][0x80] ;  /* 0x01001000ff0877ac */ /* 0x000e620008000a00 */
[----:B------:R-:W2:Y:S01]  /*5080*/  LDC.64 R2, c[0x4][R2] ;  /* 0x0100000002027b82 */ /* 0x000ea20000000a00 */
[----:B------:R-:W-:Y:S02]  /*5090*/  HFMA2 R12, -RZ, RZ, 0, 5.9604644775390625e-08 ;  /* 0x00000001ff0c7431 */ /* 0x000fe400000001ff */
[----:B------:R-:W-:Y:S02]  /*50a0*/  IMAD.MOV.U32 R8, RZ, RZ, 0x70 ;  /* 0x00000070ff087424 */ /* 0x000fe400078e00ff */
[----:B------:R-:W-:Y:S01]  /*50b0*/  IMAD.MOV.U32 R13, RZ, RZ, RZ ;  /* 0x000000ffff0d7224 */ /* 0x000fe200078e00ff */
[----:B------:R-:W3:Y:S01]  /*50c0*/  LDCU.64 UR6, c[0x4][0x88] ;  /* 0x01001100ff0677ac */ /* 0x000ee20008000a00 */
[----:B------:R-:W4:Y:S01]  /*50d0*/  LDCU.64 UR4, c[0x4][0x8] ;  /* 0x01000100ff0477ac */ /* 0x000f220008000a00 */
[----:B-1----:R-:W-:Y:S02]  /*50e0*/  MOV R4, UR8 ;  /* 0x0000000800047c02 */ /* 0x002fe40008000f00 */
[----:B------:R-:W-:Y:S02]  /*50f0*/  MOV R5, UR9 ;  /* 0x0000000900057c02 */ /* 0x000fe40008000f00 */
[----:B---3--:R-:W-:Y:S01]  /*5100*/  MOV R7, UR7 ;  /* 0x0000000700077c02 */ /* 0x008fe20008000f00 */
[----:B------:R-:W-:Y:S01]  /*5110*/  IMAD.U32 R6, RZ, RZ, UR6 ;  /* 0x00000006ff067e24 */ /* 0x000fe2000f8e00ff */
[----:B----4-:R-:W-:Y:S01]  /*5120*/  MOV R11, UR5 ;  /* 0x00000005000b7c02 */ /* 0x010fe20008000f00 */
[----:B------:R-:W-:Y:S02]  /*5130*/  IMAD.U32 R10, RZ, RZ, UR4 ;  /* 0x00000004ff0a7e24 */ /* 0x000fe4000f8e00ff */
[----:B------:R-:W-:Y:S07]  /*5140*/  LEPC R20, `(.L_x_82) ;  /* 0x000000001014794e */ /* 0x000fee0000000000 */
[----:B--2---:R-:W-:Y:S05]  /*5150*/  CALL.ABS.NOINC R2 ;  /* 0x0000000002007343 */ /* 0x004fea0003c00000 */
.L_x_82:
[----:B------:R-:W-:Y:S01]  /*5160*/  ISETP.NE.U32.AND P4, PT, R82, RZ, PT ;  /* 0x000000ff5200720c */ /* 0x000fe20003f85070 */
[----:B------:R-:W-:Y:S01]  /*5170*/  UISETP.NE.AND UP2, UPT, UR53, URZ, UPT ;  /* 0x000000ff3500728c */ /* 0x000fe2000bf45270 */
[----:B------:R-:W-:Y:S01]  /*5180*/  ISETP.NE.U32.AND P2, PT, RZ, UR38, PT ;  /* 0x00000026ff007c0c */ /* 0x000fe2000bf45070 */
[----:B------:R-:W-:Y:S01]  /*5190*/  UISETP.NE.U32.AND UP1, UPT, UR44, URZ, UPT ;  /* 0x000000ff2c00728c */ /* 0x000fe2000bf25070 */
[----:B------:R-:W-:Y:S01]  /*51a0*/  ISETP.NE.AND.EX P4, PT, R83, RZ, PT, P4 ;  /* 0x000000ff5300720c */ /* 0x000fe20003f85340 */
[----:B------:R-:W-:Y:S01]  /*51b0*/  UPLOP3.LUT UP0, UPT, UPT, UPT, UPT, 0x40, 0x4 ;  /* 0x000000000004789c */ /* 0x000fe20003f0e870 */
[----:B------:R-:W-:Y:S01]  /*51c0*/  ISETP.NE.AND.EX P2, PT, RZ, UR39, PT, P2 ;  /* 0x00000027ff007c0c */ /* 0x000fe2000bf45320 */
[----:B------:R-:W-:Y:S01]  /*51d0*/  UISETP.NE.AND.EX UP1, UPT, UR45, URZ, UPT, UP1 ;  /* 0x000000ff2d00728c */ /* 0x000fe2000bf25310 */
[----:B------:R-:W-:Y:S04]  /*51e0*/  PLOP3.LUT P1, PT, PT, PT, UP2, 0x80, 0x8 ;  /* 0x000000000008781c */ /* 0x000fe80003f2f028 */
[----:B------:R-:W-:Y:S06]  /*51f0*/  @UP2 UPLOP3.LUT UP0, UPT, UPT, UPT, UP1, 0x80, 0x8 ;  /* 0x000000000008289c */ /* 0x000fec0003f0f010 */
[----:B------:R-:W-:Y:S01]  /*5200*/  PLOP3.LUT P0, PT, PT, PT, UP0, 0x80, 0x8 ;  /* 0x000000000008781c */ /* 0x000fe20003f0f008 */
[----:B------:R-:W-:Y:S01]  /*5210*/  @!UPT UIADD3 URZ, UPT, UPT, URZ, URZ, URZ ;  /* 0x000000fffffff290 */ /* 0x000fe2000fffe0ff */
[----:B------:R-:W-:Y:S11]  /*5220*/  BRA.U !UP1, `(.L_x_84) ;  /* 0x0000000109387547 */ /* 0x000ff6000b800000 */
[----:B------:R-:W-:Y:S01]  /*5230*/  UISETP.NE.U32.AND UP0, UPT, UR38, URZ, UPT ;  /* 0x000000ff2600728c */ /* 0x000fe2000bf05070 */
[----:B------:R-:W-:Y:S02]  /*5240*/  HFMA2 R0, -RZ, RZ, 0, 5.9604644775390625e-08 ;  /* 0x00000001ff007431 */ /* 0x000fe400000001ff */
[----:B------:R-:W-:Y:S01]  /*5250*/  IMAD.MOV.U32 R88, RZ, RZ, 0x1 ;  /* 0x00000001ff587424 */ /* 0x000fe200078e00ff */
[----:B------:R-:W-:Y:S06]  /*5260*/  UISETP.NE.AND.EX UP0, UPT, UR39, URZ, UPT, UP0 ;  /* 0x000000ff2700728c */ /* 0x000fec000bf05300 */
[----:B------:R-:W-:Y:S05]  /*5270*/  PLOP3.LUT P3, PT, PT, PT, UP0, 0x80, 0x8 ;  /* 0x000000000008781c */ /* 0x000fea0003f6f008 */
[----:B------:R-:W1:Y:S01]  /*5280*/  @UP0 LDCU.64 UR6, c[0x0][0x888] ;  /* 0x00011100ff0607ac */ /* 0x000e620008000a00 */
[----:B------:R-:W-:Y:S07]  /*5290*/  @UP0 UIMAD UR4, UR36, UR44, URZ ;  /* 0x0000002c240402a4 */ /* 0x000fee000f8e02ff */
[----:B------:R-:W-:Y:S01]  /*52a0*/  @!P3 PRMT R88, R0, 0x7610, R88 ;  /* 0x000076100058b816 */ /* 0x000fe20000000058 */
[----:B-1----:R-:W-:Y:S03]  /*52b0*/  @UP0 UIMAD.WIDE UR6, UR4, 0x4, UR6 ;  /* 0x00000004040608a5 */ /* 0x002fe6000f8e0206 */
[----:B------:R-:W1:Y:S03]  /*52c0*/  @!UP0 LDCU UR4, c[0x0][0x880] ;  /* 0x00011000ff0487ac */ /* 0x000e660008000800 */
[----:B------:R-:W-:Y:S01]  /*52d0*/  IMAD.U32 R2, RZ, RZ, UR6 ;  /* 0x00000006ff027e24 */ /* 0x000fe2000f8e00ff */
[----:B------:R-:W-:Y:S05]  /*52e0*/  MOV R3, UR7 ;  /* 0x0000000700037c02 */ /* 0x000fea0008000f00 */
[----:B-----5:R2:W5:Y:S02]  /*52f0*/  @P3 LDG.E R49, desc[UR46][R2.64] ;  /* 0x0000002e02313981 */ /* 0x020564000c1e1900 */
[----:B-12---:R-:W-:Y:S02]  /*5300*/  @!P3 IMAD.U32 R49, RZ, RZ, UR4 ;  /* 0x00000004ff31be24 */ /* 0x006fe4000f8e00ff */
.L_x_84:
[----:B------:R-:W-:Y:S05]  /*5310*/  @!P4 BRA `(.L_x_85) ;  /* 0x000000000020c947 */ /* 0x000fea0003800000 */
[----:B------:R-:W-:Y:S04]  /*5320*/  ISETP.NE.U32.AND P3, PT, R80, RZ, PT ;  /* 0x000000ff5000720c */ /* 0x000fe80003f65070 */
[----:B------:R-:W-:Y:S11]  /*5330*/  ISETP.NE.AND.EX P3, PT, R81, RZ, PT, P3 ;  /* 0x000000ff5100720c */ /* 0x000ff60003f65330 */
[----:B------:R-:W-:Y:S02]  /*5340*/  @!UPT UIADD3 URZ, UPT, UPT, URZ, URZ, URZ ;  /* 0x000000fffffff290 */ /* 0x000fe4000fffe0ff */
[----:B------:R-:W1:Y:S01]  /*5350*/  @P3 LDC.64 R2, c[0x0][0x8a8] ;  /* 0x00022a00ff023b82 */ /* 0x000e620000000a00 */
[----:B------:R-:W-:Y:S04]  /*5360*/  @P3 IMAD R0, R82, UR36, RZ ;  /* 0x0000002452003c24 */ /* 0x000fe8000f8e02ff */
[----:B-1----:R-:W-:Y:S05]  /*5370*/  @P3 IMAD.WIDE R2, R0, 0x4, R2 ;  /* 0x0000000400023825 */ /* 0x002fea00078e0202 */
[----:B-----5:R1:W5:Y:S02]  /*5380*/  @P3 LDG.E R47, desc[UR46][R2.64] ;  /* 0x0000002e022f3981 */ /* 0x020364000c1e1900 */
[----:B-1----:R-:W2:Y:S02]  /*5390*/  @!P3 LDC R47, c[0x0][0x8a0] ;  /* 0x00022800ff2fbb82 */ /* 0x002ea40000000800 */
.L_x_85:
[----:B-----5:R-:W-:Y:S01]  /*53a0*/  FSETP.NEU.AND P3, PT, R49, RZ, PT ;  /* 0x000000ff3100720b */ /* 0x020fe20003f6d000 */
[----:B------:R-:W-:Y:S01]  /*53b0*/  ULOP3.LUT UR4, UR51, 0x1, URZ, 0x3c, !UPT ;  /* 0x0000000133047892 */ /* 0x000fe2000f8e3cff */
[----:B------:R-:W-:Y:S01]  /*53c0*/  SEL R4, RZ, 0xffffffff, P2 ;  /* 0xffffffffff047807 */ /* 0x000fe20001000000 */
[----:B------:R-:W-:Y:S01]  /*53d0*/  IMAD.U32 R72, RZ, RZ, UR56 ;  /* 0x00000038ff487e24 */ /* 0x000fe2000f8e00ff */
[----:B------:R-:W-:Y:S01]  /*53e0*/  @P1 LOP3.LUT P2, RZ, R88, 0xff, RZ, 0xc0, !PT ;  /* 0x000000ff58ff1812 */ /* 0x000fe2000784c0ff */
[----:B------:R-:W-:Y:S01]  /*53f0*/  IMAD.SHL.U32 R106, R94, 0x10, RZ ;  /* 0x000000105e6a7824 */ /* 0x000fe200078e00ff */
[----:B------:R-:W-:Y:S01]  /*5400*/  @P1 SEL R0, RZ, 0xffffffff, P3 ;  /* 0xffffffffff001807 */ /* 0x000fe20001800000 */
[----:B------:R-:W-:Y:S01]  /*5410*/  IMAD.U32 R107, RZ, RZ, UR4 ;  /* 0x00000004ff6b7e24 */ /* 0x000fe2000f8e00ff */
[----:B------:R-:W-:Y:S01]  /*5420*/  LEA R73, R45, UR48, 0x3 ;  /* 0x000000302d497c11 */ /* 0x000fe2000f8e18ff */
[----:B------:R-:W-:Y:S01]  /*5430*/  IMAD.SHL.U32 R72, R72, 0x2000, RZ ;  /* 0x0000200048487824 */ /* 0x000fe200078e00ff */
[----:B------:R-:W-:Y:S01]  /*5440*/  @P0 SEL R0, R4, R0, !P2 ;  /* 0x0000000004000207 */ /* 0x000fe20005000000 */
[----:B------:R-:W-:Y:S01]  /*5450*/  IMAD.SHL.U32 R105, R93, 0x10, RZ ;  /* 0x000000105d697824 */ /* 0x000fe200078e00ff */
[----:B------:R-:W-:Y:S01]  /*5460*/  PLOP3.LUT P2, PT, PT, PT, UP1, 0x80, 0x8 ;  /* 0x000000000008781c */ /* 0x000fe20003f4f018 */
[----:B------:R-:W-:Y:S01]  /*5470*/  IMAD.IADD R67, R99, 0x1, R72 ;  /* 0x0000000163437824 */ /* 0x000fe200078e0248 */
[----:B------:R-:W-:Y:S01]  /*5480*/  @P1 LOP3.LUT R0, R0, 0x1, RZ, 0xc0, !PT ;  /* 0x0000000100001812 */ /* 0x000fe200078ec0ff */
[----:B------:R-:W-:Y:S01]  /*5490*/  BSSY B1, `(.L_x_86) ;  /* 0x0000039000017945 */ /* 0x000fe20003800000 */
[----:B------:R-:W-:Y:S01]  /*54a0*/  LOP3.LUT P4, R102, R88, 0xff, RZ, 0xc0, !PT ;  /* 0x000000ff58667812 */ /* 0x000fe2000788c0ff */
[----:B------:R-:W-:Y:S01]  /*54b0*/  IMAD.IADD R66, R67, 0x1, R106 ;  /* 0x0000000143427824 */ /* 0x000fe200078e026a */
[----:B------:R-:W-:Y:S01]  /*54c0*/  ISETP.NE.U32.OR P5, PT, R0, 0x1, !P1 ;  /* 0x000000010000780c */ /* 0x000fe20004fa5470 */
[----:B------:R-:W-:Y:S01]  /*54d0*/  IMAD.U32 R0, RZ, RZ, UR56 ;  /* 0x00000038ff007e24 */ /* 0x000fe2000f8e00ff */
[----:B------:R-:W-:Y:S01]  /*54e0*/  SEL R3, RZ, 0xffffffff, P3 ;  /* 0xffffffffff037807 */ /* 0x000fe20001800000 */
[----:B------:R-:W-:Y:S01]  /*54f0*/  IMAD.MOV.U32 R75, RZ, RZ, 0x1 ;  /* 0x00000001ff4b7424 */ /* 0x000fe200078e00ff */
[----:B------:R-:W-:Y:S01]  /*5500*/  P2R R104, PR, RZ, 0x20 ;  /* 0x00000020ff687803 */ /* 0x000fe20000000000 */
[----:B------:R-:W-:Y:S01]  /*5510*/  IMAD R48, R45, 0x40, R46 ;  /* 0x000000402d307824 */ /* 0x000fe200078e022e */
[----:B------:R-:W-:Y:S01]  /*5520*/  LEA R0, R0, UR48, 0x3 ;  /* 0x0000003000007c11 */ /* 0x000fe2000f8e18ff */
[----:B------:R-:W-:Y:S01]  /*5530*/  IMAD.U32 R74, RZ, RZ, UR56 ;  /* 0x00000038ff4a7e24 */ /* 0x000fe2000f8e00ff */
[----:B------:R-:W-:Y:S02]  /*5540*/  @P2 SEL R3, R4, R3, !P4 ;  /* 0x0000000304032207 */ /* 0x000fe40006000000 */
[----:B------:R-:W-:Y:S02]  /*5550*/  CS2R R78, SRZ ;  /* 0x00000000004e7805 */ /* 0x000fe4000001ff00 */
[----:B------:R-:W-:Y:S02]  /*5560*/  CS2R R76, SRZ ;  /* 0x00000000004c7805 */ /* 0x000fe4000001ff00 */
[----:B------:R-:W-:Y:S02]  /*5570*/  CS2R R70, SRZ ;  /* 0x0000000000467805 */ /* 0x000fe4000001ff00 */
[----:B------:R-:W-:Y:S02]  /*5580*/  LOP3.LUT R3, R3, 0x1, RZ, 0xc0, !PT ;  /* 0x0000000103037812 */ /* 0x000fe400078ec0ff */
[----:B------:R-:W-:Y:S02]  /*5590*/  CS2R R68, SRZ ;  /* 0x0000000000447805 */ /* 0x000fe4000001ff00 */
[----:B------:R-:W-:Y:S02]  /*55a0*/  @P5 SHF.L.U32 R2, R107, 0x1f, RZ ;  /* 0x0000001f6b025819 */ /* 0x000fe400000006ff */
[----:B------:R-:W-:Y:S02]  /*55b0*/  CS2R R62, SRZ ;  /* 0x00000000003e7805 */ /* 0x000fe4000001ff00 */
[----:B------:R-:W-:Y:S02]  /*55c0*/  ISETP.NE.U32.AND P2, PT, R3, 0x1, PT ;  /* 0x000000010300780c */ /* 0x000fe40003f45070 */
[----:B------:R-:W-:Y:S01]  /*55d0*/  CS2R R60, SRZ ;  /* 0x00000000003c7805 */ /* 0x000fe2000001ff00 */
[----:B------:R1:W3:Y:S01]  /*55e0*/  @P5 SYNCS.PHASECHK.TRANS64.TRYWAIT P1, [R0+URZ+0x40], R2 ;  /* 0x00004002000055a7 */ /* 0x0002e200080211ff */
[----:B------:R-:W-:Y:S02]  /*55f0*/  CS2R R58, SRZ ;  /* 0x00000000003a7805 */ /* 0x000fe4000001ff00 */
[----:B------:R-:W-:Y:S02]  /*5600*/  P2R R108, PR, RZ, 0x4 ;  /* 0x00000004ff6c7803 */ /* 0x000fe40000000000 */
[----:B------:R-:W-:Y:S01]  /*5610*/  CS2R R56, SRZ ;  /* 0x0000000000387805 */ /* 0x000fe2000001ff00 */
[----:B------:R-:W-:Y:S02]  /*5620*/  IMAD.IADD R65, R67, 0x1, R105 ;  /* 0x0000000143417824 */ /* 0x000fe400078e0269 */
[----:B------:R-:W-:Y:S01]  /*5630*/  IMAD.IADD R64, R98, 0x1, R66 ;  /* 0x0000000162407824 */ /* 0x000fe200078e0242 */
[----:B-1----:R-:W-:Y:S04]  /*5640*/  SHF.L.U32 R2, R97, 0x1f, RZ ;  /* 0x0000001f61027819 */ /* 0x002fe800000006ff */
[----:B------:R1:W4:Y:S01]  /*5650*/  SYNCS.PHASECHK.TRANS64.TRYWAIT P0, [R73+URZ+0xa0], R2 ;  /* 0x0000a002490075a7 */ /* 0x00032200080011ff */
[----:B---3--:R-:W-:Y:S01]  /*5660*/  @P5 SEL R75, RZ, 0x1, !P1 ;  /* 0x00000001ff4b5807 */ /* 0x008fe20004800000 */
[----:B-1----:R-:W-:Y:S06]  /*5670*/  @!P5 BRA `(.L_x_87) ;  /* 0x000000000068d947 */ /* 0x002fec0003800000 */
[----:B------:R-:W-:Y:S01]  /*5680*/  ISETP.NE.AND P1, PT, R75, RZ, PT ;  /* 0x000000ff4b00720c */ /* 0x000fe20003f25270 */
[----:B------:R-:W-:Y:S01]  /*5690*/  BSSY B0, `(.L_x_88) ;  /* 0x000000d000007945 */ /* 0x000fe20003800000 */
[----:B------:R-:W-:Y:S02]  /*56a0*/  CS2R R58, SRZ ;  /* 0x00000000003a7805 */ /* 0x000fe4000001ff00 */
[----:B------:R-:W-:Y:S02]  /*56b0*/  CS2R R56, SRZ ;  /* 0x0000000000387805 */ /* 0x000fe4000001ff00 */
[----:B------:R-:W-:Y:S02]  /*56c0*/  CS2R R62, SRZ ;  /* 0x00000000003e7805 */ /* 0x000fe4000001ff00 */
[----:B------:R-:W-:Y:S02]  /*56d0*/  CS2R R60, SRZ ;  /* 0x00000000003c7805 */ /* 0x000fe4000001ff00 */
[----:B------:R-:W-:Y:S02]  /*56e0*/  CS2R R70, SRZ ;  /* 0x0000000000467805 */ /* 0x000fe4000001ff00 */
[----:B------:R-:W-:Y:S02]  /*56f0*/  CS2R R68, SRZ ;  /* 0x0000000000447805 */ /* 0x000fe4000001ff00 */
[----:B------:R-:W-:Y:S02]  /*5700*/  CS2R R78, SRZ ;  /* 0x00000000004e7805 */ /* 0x000fe4000001ff00 */
[----:B------:R-:W-:Y:S01]  /*5710*/  CS2R R76, SRZ ;  /* 0x00000000004c7805 */ /* 0x000fe2000001ff00 */
[----:B------:R-:W-:Y:S06]  /*5720*/  @P1 BRA `(.L_x_89) ;  /* 0x00000000000c1947 */ /* 0x000fec0003800000 */
[----:B------:R-:W-:Y:S04]  /*5730*/  SHF.L.U32 R3, R107, 0x1f, RZ ;  /* 0x0000001f6b037819 */ /* 0x000fe800000006ff */
[----:B------:R-:W1:Y:S02]  /*5740*/  SYNCS.PHASECHK.TRANS64.TRYWAIT P1, [R0+URZ+0x40], R3 ;  /* 0x00004003000075a7 */ /* 0x000e6400080211ff */
[----:B-1----:R-:W-:Y:S05]  /*5750*/  @!P1 BRA `(.L_x_90) ;  /* 0x0000002400489947 */ /* 0x002fea0003800000 */
.L_x_89:
[----:B------:R-:W-:Y:S05]  /*5760*/  BSYNC B0 ;  /* 0x0000000000007941 */ /* 0x000fea0003800000 */
.L_x_88:
[----:B------:R-:W-:Y:S01]  /*5770*/  ISETP.NE.AND P1, PT, R108, RZ, PT ;  /* 0x000000ff6c00720c */ /* 0x000fe20003f25270 */
[----:B------:R-:W-:Y:S04]  /*5780*/  UIADD3 UR5, UPT, UPT, UR56, 0x1, URZ ;  /* 0x0000000138057890 */ /* 0x000fe8000fffe0ff */
[----:B------:R-:W-:Y:S04]  /*5790*/  UISETP.NE.AND UP0, UPT, UR5, 0x3, UPT ;  /* 0x000000030500788c */ /* 0x000fe8000bf05270 */
[----:B------:R-:W-:Y:S02]  /*57a0*/  USEL UR4, URZ, 0x1, UP0 ;  /* 0x00000001ff047887 */ /* 0x000fe40008000000 */
[----:B------:R-:W-:Y:S02]  /*57b0*/  USEL UR5, UR5, URZ, UP0 ;  /* 0x000000ff05057287 */ /* 0x000fe40008000000 */
[----:B------:R3:W1:Y:S02]  /*57c0*/  @P1 LDS.128 R56, [R67] ;  /* 0x0000000043381984 */ /* 0x0006640000000c00 */
[----:B------:R-:W-:Y:S02]  /*57d0*/  LOP3.LUT R107, R107, UR4, RZ, 0x3c, !PT ;  /* 0x000000046b6b7c12 */ /* 0x000fe4000f8e3cff */
[----:B------:R3:W1:Y:S01]  /*57e0*/  @P1 LDS.128 R60, [R66+0x10] ;  /* 0x00001000423c1984 */ /* 0x0006620000000c00 */
[----:B------:R-:W-:Y:S03]  /*57f0*/  IMAD.U32 R74, RZ, RZ, UR5 ;  /* 0x00000005ff4a7e24 */ /* 0x000fe6000f8e00ff */
[----:B------:R3:W1:Y:S04]  /*5800*/  @P1 LDS.128 R68, [R65+0x20] ;  /* 0x0000200041441984 */ /* 0x0006680000000c00 */
[----:B------:R3:W1:Y:S02]  /*5810*/  @P1 LDS.128 R76, [R64+0x10] ;  /* 0x00001000404c1984 */ /* 0x0006640000000c00 */
.L_x_87:
[----:B------:R-:W-:Y:S05]  /*5820*/  BSYNC B1 ;  /* 0x0000000000017941 */ /* 0x000fea0003800000 */
.L_x_86:
[----:B-1----:R-:W-:Y:S04]  /*5830*/  SHF.R.U32.HI R0, RZ, 0x15, R48 ;  /* 0x00000015ff007819 */ /* 0x002fe80000011630 */
[----:B------:R-:W-:Y:S01]  /*5840*/  LOP3.LUT P1, RZ, R0, 0x3, R92, 0x48, !PT ;  /* 0x0000000300ff7812 */ /* 0x000fe2000782485c */
[----:B------:R-:W-:Y:S01]  /*5850*/  @!UPT UIADD3 URZ, UPT, UPT, URZ, URZ, URZ ;  /* 0x000000fffffff290 */ /* 0x000fe2000fffe0ff */
[----:B----4-:R-:W-:Y:S11]  /*5860*/  @P0 BRA `(.L_x_91) ;  /* 0x0000000000080947 */ /* 0x010ff60003800000 */
[----:B------:R-:W1:Y:S02]  /*5870*/  SYNCS.PHASECHK.TRANS64.TRYWAIT P0, [R73+URZ+0xa0], R2 ;  /* 0x0000a002490075a7 */ /* 0x000e6400080011ff */
[----:B-1----:R-:W-:Y:S05]  /*5880*/  @!P0 BRA `(.L_x_92) ;  /* 0x0000002400108947 */ /* 0x002fea0003800000 */
.L_x_91:
[----:B------:R-:W-:Y:S05]  /*5890*/  @!P1 BRA `(.L_x_93) ;  /* 0x0000000000409947 */ /* 0x000fea0003800000 */
[----:B------:R-:W4:Y:S01]  /*58a0*/  LDCU.64 UR8, c[0x4][0x70] ;  /* 0x01000e00ff0877ac */ /* 0x000f220008000a00 */
[----:B------:R-:W-:Y:S01]  /*58b0*/  MOV R3, 0x0 ;  /* 0x0000000000037802 */ /* 0x000fe20000000f00 */
[----:B------:R-:W-:Y:S02]  /*58c0*/  HFMA2 R12, -RZ, RZ, 0, 5.9604644775390625e-08 ;  /* 0x00000001ff0c7431 */ /* 0x000fe400000001ff */
[----:B------:R-:W-:Y:S02]  /*58d0*/  IMAD.MOV.U32 R8, RZ, RZ, 0x192 ;  /* 0x00000192ff087424 */ /* 0x000fe400078e00ff */
[----:B------:R-:W-:Y:S01]  /*58e0*/  IMAD.MOV.U32 R13, RZ, RZ, RZ ;  /* 0x000000ffff0d7224 */ /* 0x000fe200078e00ff */
[----:B------:R-:W5:Y:S01]  /*58f0*/  LDCU.64 UR6, c[0x4][0x78] ;  /* 0x01000f00ff0677ac */ /* 0x000f620008000a00 */
[----:B-1----:R-:W1:Y:S01]  /*5900*/  LDC.64 R2, c[0x4][R3] ;  /* 0x0100000003027b82 */ /* 0x002e620000000a00 */
[----:B------:R-:W2:Y:S01]  /*5910*/  LDCU.64 UR4, c[0x4][0x10] ;  /* 0x01000200ff0477ac */ /* 0x000ea20008000a00 */
[----:B----4-:R-:W-:Y:S01]  /*5920*/  MOV R5, UR9 ;  /* 0x0000000900057c02 */ /* 0x010fe20008000f00 */
[----:B------:R-:W-:Y:S01]  /*5930*/  IMAD.U32 R4, RZ, RZ, UR8 ;  /* 0x00000008ff047e24 */ /* 0x000fe2000f8e00ff */
[----:B-----5:R-:W-:Y:S01]  /*5940*/  MOV R7, UR7 ;  /* 0x0000000700077c02 */ /* 0x020fe20008000f00 */
[----:B------:R-:W-:Y:S01]  /*5950*/  IMAD.U32 R6, RZ, RZ, UR6 ;  /* 0x00000006ff067e24 */ /* 0x000fe2000f8e00ff */
[----:B--2---:R-:W-:Y:S01]  /*5960*/  MOV R11, UR5 ;  /* 0x00000005000b7c02 */ /* 0x004fe20008000f00 */
[----:B------:R-:W-:Y:S02]  /*5970*/  IMAD.U32 R10, RZ, RZ, UR4 ;  /* 0x00000004ff0a7e24 */ /* 0x000fe4000f8e00ff */
[----:B------:R-:W-:Y:S07]  /*5980*/  LEPC R20, `(.L_x_93) ;  /* 0x000000001014794e */ /* 0x000fee0000000000 */
[----:B-1-3--:R-:W-:Y:S05]  /*5990*/  CALL.ABS.NOINC R2 ;  /* 0x0000000002007343 */ /* 0x00afea0003c00000 */
.L_x_93:
[----:B------:R-:W-:Y:S05]  /*59a0*/  WARPSYNC.ALL ;  /* 0x0000000000007948 */ /* 0x000fea0003800000 */
[----:B------:R-:W-:Y:S01]  /*59b0*/  R2UR UR4, R48 ;  /* 0x00000000300472ca */ /* 0x000fe200000e0000 */
[--C-:B------:R-:W-:Y:S01]  /*59c0*/  HADD2.F32 R50, -RZ, R56.reuse.H0_H0 ;  /* 0x20000038ff327230 */ /* 0x100fe20000004100 */
[----:B------:R-:W-:Y:S01]  /*59d0*/  ISETP.NE.AND P0, PT, R100, RZ, PT ;  /* 0x000000ff6400720c */ /* 0x000fe20003f05270 */
[----:B------:R-:W-:Y:S01]  /*59e0*/  HADD2.F32 R51, -RZ, R56.H1_H1 ;  /* 0x30000038ff337230 */ /* 0x000fe20000004100 */
[----:B------:R-:W-:Y:S01]  /*59f0*/  BSSY.RECONVERGENT B0, `(.L_x_94) ;  /* 0x0000083000007945 */ /* 0x000fe20003800200 */
[--C-:B------:R-:W-:Y:S08]  /*5a00*/  HADD2.F32 R52, -RZ, R57.reuse.H0_H0 ;  /* 0x20000039ff347230 */ /* 0x100ff00000004100 */
[----:B------:R-:W2:Y:S02]  /*5a10*/  LDTM.x32 R4, tmem[UR4] ;  /* 0x00000004000479ee */ /* 0x000ea400082c0000 */
[C---:B--2---:R-:W-:Y:S01]  /*5a20*/  FMUL R0, R47.reuse, R4 ;  /* 0x000000042f007220 */ /* 0x044fe20000400000 */
[C---:B-1----:R-:W-:Y:S01]  /*5a30*/  FMUL R2, R47.reuse, R5 ;  /* 0x000000052f027220 */ /* 0x042fe20000400000 */
[C---:B------:R-:W-:Y:S01]  /*5a40*/  FMUL R4, R47.reuse, R8 ;  /* 0x000000082f047220 */ /* 0x040fe20000400000 */
[----:B------:R-:W-:Y:S01]  /*5a50*/  FMUL R3, R47, R6 ;  /* 0x000000062f037220 */ /* 0x000fe20000400000 */
[C---:B------:R-:W-:Y:S01]  /*5a60*/  FFMA R0, R49.reuse, R50, R0 ;  /* 0x0000003231007223 */ /* 0x040fe20000000000 */
[----:B------:R-:W-:Y:S01]  /*5a70*/  FFMA R2, R49, R51, R2 ;  /* 0x0000003331027223 */ /* 0x000fe20000000002 */
[C---:B------:R-:W-:Y:S01]  /*5a80*/  FMUL R5, R47.reuse, R9 ;  /* 0x000000092f057220 */ /* 0x040fe20000400000 */
        /* <DEDUP_REMOVED lines=16> */
[----:B------:R-:W-:Y:S02]  /*5b90*/  HADD2.F32 R32, -RZ, R57.H1_H1 ;  /* 0x30000039ff207230 */ /* 0x000fe40000004100 */
[C---:B------:R-:W-:Y:S01]  /*5ba0*/  FMUL R26, R47.reuse, R30 ;  /* 0x0000001e2f1a7220 */ /* 0x040fe20000400000 */
[----:B------:R-:W-:Y:S01]  /*5bb0*/  FMUL R29, R47, R33 ;  /* 0x000000212f1d7220 */ /* 0x000fe20000400000 */
[--C-:B------:R-:W-:Y:S02]  /*5bc0*/  HADD2.F32 R33, -RZ, R58.reuse.H0_H0 ;  /* 0x2000003aff217230 */ /* 0x100fe40000004100 */
[----:B------:R-:W-:Y:S01]  /*5bd0*/  FFMA R3, R49, R52, R3 ;  /* 0x0000003431037223 */ /* 0x000fe20000000003 */
[C---:B------:R-:W-:Y:S01]  /*5be0*/  FMUL R7, R47.reuse, R7 ;  /* 0x000000072f077220 */ /* 0x040fe20000400000 */
[----:B------:R-:W-:Y:S01]  /*5bf0*/  FMUL R30, R47, R34 ;  /* 0x000000222f1e7220 */ /* 0x000fe20000400000 */
[----:B------:R-:W-:Y:S01]  /*5c00*/  HADD2.F32 R34, -RZ, R58.H1_H1 ;  /* 0x3000003aff227230 */ /* 0x000fe20000004100 */
[----:B------:R-:W-:Y:S01]  /*5c10*/  F2FP.F16.F32.PACK_AB R52, R2, R0 ;  /* 0x000000000234723e */ /* 0x000fe200000000ff */
[--C-:B------:R-:W-:Y:S02]  /*5c20*/  HADD2.F32 R0, -RZ, R59.reuse.H0_H0 ;  /* 0x2000003bff007230 */ /* 0x100fe40000004100 */
[C---:B------:R-:W-:Y:S01]  /*5c30*/  FFMA R7, R49.reuse, R32, R7 ;  /* 0x0000002031077223 */ /* 0x040fe20000000007 */
[----:B------:R-:W-:Y:S02]  /*5c40*/  HADD2.F32 R2, -RZ, R59.H1_H1 ;  /* 0x3000003bff027230 */ /* 0x000fe40000004100 */
[C---:B------:R-:W-:Y:S01]  /*5c50*/  FFMA R4, R49.reuse, R33, R4 ;  /* 0x0000002131047223 */ /* 0x040fe20000000004 */
[C---:B------:R-:W-:Y:S01]  /*5c60*/  FFMA R5, R49.reuse, R34, R5 ;  /* 0x0000002231057223 */ /* 0x040fe20000000005 */
[----:B------:R-:W-:Y:S01]  /*5c70*/  FFMA R6, R49, R0, R6 ;  /* 0x0000000031067223 */ /* 0x000fe20000000006 */
[--C-:B------:R-:W-:Y:S02]  /*5c80*/  HADD2.F32 R0, -RZ, R60.reuse.H0_H0 ;  /* 0x2000003cff007230 */ /* 0x100fe40000004100 */
[----:B------:R-:W-:Y:S01]  /*5c90*/  FMUL R11, R47, R11 ;  /* 0x0000000b2f0b7220 */ /* 0x000fe20000400000 */
[----:B------:R-:W-:Y:S01]  /*5ca0*/  F2FP.F16.F32.PACK_AB R53, R7, R3 ;  /* 0x000000030735723e */ /* 0x000fe200000000ff */
[--C-:B------:R-:W-:Y:S02]  /*5cb0*/  HADD2.F32 R3, -RZ, R61.reuse.H0_H0 ;  /* 0x2000003dff037230 */ /* 0x100fe40000004100 */
[----:B------:R-:W-:Y:S01]  /*5cc0*/  FMUL R15, R47, R15 ;  /* 0x0000000f2f0f7220 */ /* 0x000fe20000400000 */
[C---:B------:R-:W-:Y:S01]  /*5cd0*/  FFMA R11, R49.reuse, R2, R11 ;  /* 0x00000002310b7223 */ /* 0x040fe2000000000b */
[----:B------:R-:W-:Y:S02]  /*5ce0*/  HADD2.F32 R2, -RZ, R60.H1_H1 ;  /* 0x3000003cff027230 */ /* 0x000fe40000004100 */
[----:B------:R-:W-:Y:S01]  /*5cf0*/  FFMA R8, R49, R0, R8 ;  /* 0x0000000031087223 */ /* 0x000fe20000000008 */
[----:B------:R-:W-:Y:S02]  /*5d00*/  HADD2.F32 R0, -RZ, R61.H1_H1 ;  /* 0x3000003dff007230 */ /* 0x000fe40000004100 */
[C---:B------:R-:W-:Y:S01]  /*5d10*/  FMUL R19, R47.reuse, R19 ;  /* 0x000000132f137220 */ /* 0x040fe20000400000 */
[----:B------:R-:W-:Y:S01]  /*5d20*/  FMUL R23, R47, R23 ;  /* 0x000000172f177220 */ /* 0x000fe20000400000 */
[C---:B------:R-:W-:Y:S01]  /*5d30*/  FFMA R9, R49.reuse, R2, R9 ;  /* 0x0000000231097223 */ /* 0x040fe20000000009 */
[C---:B------:R-:W-:Y:S01]  /*5d40*/  FFMA R10, R49.reuse, R3, R10 ;  /* 0x00000003310a7223 */ /* 0x040fe2000000000a */
[----:B------:R-:W-:Y:S01]  /*5d50*/  FFMA R15, R49, R0, R15 ;  /* 0x00000000310f7223 */ /* 0x000fe2000000000f */
[--C-:B------:R-:W-:Y:S02]  /*5d60*/  HADD2.F32 R2, -RZ, R62.reuse.H0_H0 ;  /* 0x2000003eff027230 */ /* 0x100fe40000004100 */
[----:B------:R-:W-:Y:S01]  /*5d70*/  FMUL R27, R47, R27 ;  /* 0x0000001b2f1b7220 */ /* 0x000fe20000400000 */
[----:B------:R-:W-:Y:S01]  /*5d80*/  HADD2.F32 R0, -RZ, R62.H1_H1 ;  /* 0x3000003eff007230 */ /* 0x000fe20000004100 */
[----:B------:R-:W-:Y:S01]  /*5d90*/  F2FP.F16.F32.PACK_AB R54, R5, R4 ;  /* 0x000000040536723e */ /* 0x000fe200000000ff */
[--C-:B------:R-:W-:Y:S02]  /*5da0*/  HADD2.F32 R3, -RZ, R63.reuse.H0_H0 ;  /* 0x2000003fff037230 */ /* 0x100fe40000004100 */
[C---:B------:R-:W-:Y:S01]  /*5db0*/  FFMA R12, R49.reuse, R2, R12 ;  /* 0x00000002310c7223 */ /* 0x040fe2000000000c */
[--C-:B------:R-:W-:Y:S02]  /*5dc0*/  HADD2.F32 R2, -RZ, R68.reuse.H0_H0 ;  /* 0x20000044ff027230 */ /* 0x100fe40000004100 */
[C---:B------:R-:W-:Y:S01]  /*5dd0*/  FFMA R13, R49.reuse, R0, R13 ;  /* 0x00000000310d7223 */ /* 0x040fe2000000000d */
[----:B------:R-:W-:Y:S02]  /*5de0*/  HADD2.F32 R0, -RZ, R63.H1_H1 ;  /* 0x3000003fff007230 */ /* 0x000fe40000004100 */
[----:B------:R-:W-:Y:S01]  /*5df0*/  FFMA R14, R49, R3, R14 ;  /* 0x00000003310e7223 */ /* 0x000fe2000000000e */
[----:B------:R-:W-:Y:S01]  /*5e00*/  HADD2.F32 R3, -RZ, R68.H1_H1 ;  /* 0x30000044ff037230 */ /* 0x000fe20000004100 */
[----:B------:R-:W-:Y:S01]  /*5e10*/  F2FP.F16.F32.PACK_AB R55, R11, R6 ;  /* 0x000000060b37723e */ /* 0x000fe200000000ff */
[----:B------:R-:W-:Y:S01]  /*5e20*/  FMUL R31, R47, R31 ;  /* 0x0000001f2f1f7220 */ /* 0x000fe20000400000 */
[C---:B------:R-:W-:Y:S01]  /*5e30*/  FFMA R19, R49.reuse, R0, R19 ;  /* 0x0000000031137223 */ /* 0x040fe20000000013 */
[--C-:B------:R-:W-:Y:S02]  /*5e40*/  HADD2.F32 R0, -RZ, R69.reuse.H0_H0 ;  /* 0x20000045ff007230 */ /* 0x100fe40000004100 */
[C---:B------:R-:W-:Y:S01]  /*5e50*/  FFMA R16, R49.reuse, R2, R16 ;  /* 0x0000000231107223 */ /* 0x040fe20000000010 */
[----:B------:R1:W-:Y:S01]  /*5e60*/  STS.128 [R67], R52 ;  /* 0x0000003443007388 */ /* 0x0003e20000000c00 */
[C---:B------:R-:W-:Y:S01]  /*5e70*/  FFMA R17, R49.reuse, R3, R17 ;  /* 0x0000000331117223 */ /* 0x040fe20000000011 */
[----:B------:R-:W-:Y:S02]  /*5e80*/  HADD2.F32 R2, -RZ, R69.H1_H1 ;  /* 0x30000045ff027230 */ /* 0x000fe40000004100 */
[----:B------:R-:W-:Y:S01]  /*5e90*/  FFMA R18, R49, R0, R18 ;  /* 0x0000000031127223 */ /* 0x000fe20000000012 */
[--C-:B------:R-:W-:Y:S01]  /*5ea0*/  HADD2.F32 R0, -RZ, R70.reuse.H0_H0 ;  /* 0x20000046ff007230 */ /* 0x100fe20000004100 */
[----:B------:R-:W-:Y:S01]  /*5eb0*/  F2FP.F16.F32.PACK_AB R8, R9, R8 ;  /* 0x000000080908723e */ /* 0x000fe200000000ff */
[--C-:B------:R-:W-:Y:S02]  /*5ec0*/  HADD2.F32 R3, -RZ, R71.reuse.H0_H0 ;  /* 0x20000047ff037230 */ /* 0x100fe40000004100 */
[C---:B------:R-:W-:Y:S01]  /*5ed0*/  FFMA R23, R49.reuse, R2, R23 ;  /* 0x0000000231177223 */ /* 0x040fe20000000017 */
[----:B------:R-:W-:Y:S02]  /*5ee0*/  HADD2.F32 R2, -RZ, R70.H1_H1 ;  /* 0x30000046ff027230 */ /* 0x000fe40000004100 */
[----:B------:R-:W-:Y:S01]  /*5ef0*/  FFMA R20, R49, R0, R20 ;  /* 0x0000000031147223 */ /* 0x000fe20000000014 */
[----:B------:R-:W-:Y:S01]  /*5f00*/  HADD2.F32 R0, -RZ, R71.H1_H1 ;  /* 0x30000047ff007230 */ /* 0x000fe20000004100 */
[----:B------:R-:W-:Y:S01]  /*5f10*/  F2FP.F16.F32.PACK_AB R9, R15, R10 ;  /* 0x0000000a0f09723e */ /* 0x000fe200000000ff */
[----:B------:R-:W-:Y:S02]  /*5f20*/  HADD2.F32 R4, -RZ, R79.H0_H0 ;  /* 0x2000004fff047230 */ /* 0x000fe40000004100 */
[C---:B------:R-:W-:Y:S01]  /*5f30*/  FFMA R21, R49.reuse, R2, R21 ;  /* 0x0000000231157223 */ /* 0x040fe20000000015 */
[C---:B------:R-:W-:Y:S01]  /*5f40*/  FFMA R22, R49.reuse, R3, R22 ;  /* 0x0000000331167223 */ /* 0x040fe20000000016 */
[----:B------:R-:W-:Y:S01]  /*5f50*/  FFMA R27, R49, R0, R27 ;  /* 0x00000000311b7223 */ /* 0x000fe2000000001b */
[--C-:B------:R-:W-:Y:S01]  /*5f60*/  HADD2.F32 R2, -RZ, R76.reuse.H0_H0 ;  /* 0x2000004cff027230 */ /* 0x100fe20000004100 */
[----:B------:R-:W-:Y:S01]  /*5f70*/  F2FP.F16.F32.PACK_AB R10, R13, R12 ;  /* 0x0000000c0d0a723e */ /* 0x000fe200000000ff */
[----:B------:R-:W-:Y:S01]  /*5f80*/  HADD2.F32 R0, -RZ, R76.H1_H1 ;  /* 0x3000004cff007230 */ /* 0x000fe20000004100 */
[----:B------:R-:W-:Y:S01]  /*5f90*/  F2FP.F16.F32.PACK_AB R11, R19, R14 ;  /* 0x0000000e130b723e */ /* 0x000fe200000000ff */
[--C-:B------:R-:W-:Y:S02]  /*5fa0*/  HADD2.F32 R3, -RZ, R77.reuse.H0_H0 ;  /* 0x2000004dff037230 */ /* 0x100fe40000004100 */
[C---:B------:R-:W-:Y:S01]  /*5fb0*/  FFMA R24, R49.reuse, R2, R24 ;  /* 0x0000000231187223 */ /* 0x040fe20000000018 */
[--C-:B------:R-:W-:Y:S02]  /*5fc0*/  HADD2.F32 R2, -RZ, R78.reuse.H0_H0 ;  /* 0x2000004eff027230 */ /* 0x100fe40000004100 */
[C---:B------:R-:W-:Y:S01]  /*5fd0*/  FFMA R25, R49.reuse, R0, R25 ;  /* 0x0000000031197223 */ /* 0x040fe20000000019 */
[----:B------:R1:W-:Y:S01]  /*5fe0*/  STS.128 [R66+0x10], R8 ;  /* 0x0000100842007388 */ /* 0x0003e20000000c00 */
[----:B------:R-:W-:Y:S02]  /*5ff0*/  HADD2.F32 R0, -RZ, R77.H1_H1 ;  /* 0x3000004dff007230 */ /* 0x000fe40000004100 */
[----:B------:R-:W-:Y:S01]  /*6000*/  FFMA R26, R49, R3, R26 ;  /* 0x00000003311a7223 */ /* 0x000fe2000000001a */
[----:B------:R-:W-:Y:S01]  /*6010*/  HADD2.F32 R3, -RZ, R78.H1_H1 ;  /* 0x3000004eff037230 */ /* 0x000fe20000004100 */
[----:B------:R-:W-:Y:S01]  /*6020*/  F2FP.F16.F32.PACK_AB R16, R17, R16 ;  /* 0x000000101110723e */ /* 0x000fe200000000ff */
[----:B------:R-:W-:Y:S01]  /*6030*/  HADD2.F32 R5, -RZ, R79.H1_H1 ;  /* 0x3000004fff057230 */ /* 0x000fe20000004100 */
[----:B------:R-:W-:Y:S01]  /*6040*/  F2FP.F16.F32.PACK_AB R17, R23, R18 ;  /* 0x000000121711723e */ /* 0x000fe200000000ff */
[----:B------:R-:W-:Y:S01]  /*6050*/  FFMA R31, R49, R0, R31 ;  /* 0x00000000311f7223 */ /* 0x000fe2000000001f */
[----:B------:R-:W-:Y:S01]  /*6060*/  FMUL R35, R47, R35 ;  /* 0x000000232f237220 */ /* 0x000fe20000400000 */
[----:B------:R-:W-:Y:S01]  /*6070*/  F2FP.F16.F32.PACK_AB R18, R21, R20 ;  /* 0x000000141512723e */ /* 0x000fe200000000ff */
[----:B------:R-:W-:Y:S01]  /*6080*/  FFMA R28, R49, R2, R28 ;  /* 0x00000002311c7223 */ /* 0x000fe2000000001c */
[----:B------:R-:W-:Y:S01]  /*6090*/  F2FP.F16.F32.PACK_AB R19, R27, R22 ;  /* 0x000000161b13723e */ /* 0x000fe200000000ff */
[C---:B------:R-:W-:Y:S01]  /*60a0*/  FFMA R29, R49.reuse, R3, R29 ;  /* 0x00000003311d7223 */ /* 0x040fe2000000001d */
[C---:B------:R-:W-:Y:S01]  /*60b0*/  FFMA R30, R49.reuse, R4, R30 ;  /* 0x00000004311e7223 */ /* 0x040fe2000000001e */
[----:B------:R-:W-:Y:S01]  /*60c0*/  FFMA R35, R49, R5, R35 ;  /* 0x0000000531237223 */ /* 0x000fe20000000023 */
[----:B------:R-:W-:Y:S01]  /*60d0*/  F2FP.F16.F32.PACK_AB R24, R25, R24 ;  /* 0x000000181918723e */ /* 0x000fe200000000ff */
[----:B------:R1:W-:Y:S01]  /*60e0*/  STS.128 [R65+0x20], R16 ;  /* 0x0000201041007388 */ /* 0x0003e20000000c00 */
[----:B------:R-:W-:Y:S02]  /*60f0*/  F2FP.F16.F32.PACK_AB R25, R31, R26 ;  /* 0x0000001a1f19723e */ /* 0x000fe400000000ff */
[----:B------:R-:W-:Y:S02]  /*6100*/  F2FP.F16.F32.PACK_AB R26, R29, R28 ;  /* 0x0000001c1d1a723e */ /* 0x000fe400000000ff */
[----:B------:R-:W-:Y:S05]  /*6110*/  F2FP.F16.F32.PACK_AB R27, R35, R30 ;  /* 0x0000001e231b723e */ /* 0x000fea00000000ff */
[----:B------:R1:W-:Y:S01]  /*6120*/  STS.128 [R64+0x10], R24 ;  /* 0x0000101840007388 */ /* 0x0003e20000000c00 */
[----:B------:R-:W-:Y:S01]  /*6130*/  @!PT LDS RZ, [RZ] ;  /* 0x00000000fffff984 */ /* 0x000fe20000000800 */
[----:B------:R-:W-:Y:S01]  /*6140*/  @!PT LDS RZ, [RZ] ;  /* 0x00000000fffff984 */ /* 0x000fe20000000800 */
[----:B------:R-:W-:Y:S01]  /*6150*/  @!PT LDS RZ, [RZ] ;  /* 0x00000000fffff984 */ /* 0x000fe20000000800 */
[----:B------:R-:W-:Y:S01]  /*6160*/  @!PT LDS RZ, [RZ] ;  /* 0x00000000fffff984 */ /* 0x000fe20000000800 */
[----:B------:R2:W-:Y:S07]  /*6170*/  MEMBAR.ALL.CTA ;  /* 0x0000000000007992 */ /* 0x0005ee0000008000 */
[----:B--2---:R-:W2:Y:S02]  /*6180*/  FENCE.VIEW.ASYNC.S ;  /* 0x00000000000073c6 */ /* 0x004ea40000000000 */
[----:B--2---:R-:W-:Y:S06]  /*6190*/  BAR.SYNC.DEFER_BLOCKING 0x1, 0x80 ;  /* 0x0042000000007b1d */ /* 0x004fec0000010000 */
[----:B------:R-:W-:Y:S05]  /*61a0*/  @P0 BRA `(.L_x_95) ;  /* 0x00000000001c0947 */ /* 0x000fea0003800000 */
[----:B------:R-:W-:Y:S01]  /*61b0*/  R2UR UR4, R72 ;  /* 0x00000000480472ca */ /* 0x000fe200000e0000 */
[----:B------:R-:W-:Y:S01]  /*61c0*/  UIADD3 UR6, UP0, UPT, UR54, 0x680, URZ ;  /* 0x0000068036067890 */ /* 0x000fe2000ff1e0ff */
[----:B------:R-:W-:Y:S03]  /*61d0*/  UMOV UR43, UR36 ;  /* 0x00000024002b7c82 */ /* 0x000fe60008000000 */
[----:B------:R-:W-:Y:S08]  /*61e0*/  UIADD3.X UR7, UPT, UPT, URZ, UR55, URZ, UP0, !UPT ;  /* 0x00000037ff077290 */ /* 0x000ff000087fe4ff */
[----:B------:R-:W-:Y:S09]  /*61f0*/  UIADD3 UR40, UPT, UPT, UR48, 0x200, UR4 ;  /* 0x0000020030287890 */ /* 0x000ff2000fffe004 */
[----:B------:R2:W-:Y:S02]  /*6200*/  UTMASTG.3D [UR40], [UR6] ;  /* 0x00000028060073b5 */ /* 0x0005e40008010000 */
[----:B--2---:R0:W-:Y:S02]  /*6210*/  UTMACMDFLUSH ;  /* 0x00000000000079b7 */ /* 0x0041e40000000000 */
.L_x_95:
[----:B------:R-:W-:Y:S05]  /*6220*/  BSYNC.RECONVERGENT B0 ;  /* 0x0000000000007941 */ /* 0x000fea0003800200 */
.L_x_94:
[----:B------:R-:W-:Y:S01]  /*6230*/  UIADD3 UR40, UPT, UPT, UR56, 0x1, URZ ;  /* 0x0000000138287890 */ /* 0x000fe2000fffe0ff */
[----:B------:R-:W-:Y:S03]  /*6240*/  BSSY.RECONVERGENT B0, `(.L_x_96) ;  /* 0x0000005000007945 */ /* 0x000fe60003800200 */
[----:B------:R-:W-:Y:S04]  /*6250*/  UISETP.NE.AND UP0, UPT, UR40, 0x3, UPT ;  /* 0x000000032800788c */ /* 0x000fe8000bf05270 */
[----:B------:R-:W-:Y:S01]  /*6260*/  USEL UR43, UR40, URZ, UP0 ;  /* 0x000000ff282b7287 */ /* 0x000fe20008000000 */
[----:B------:R-:W-:Y:S11]  /*6270*/  @P0 BRA `(.L_x_97) ;  /* 0x0000000000040947 */ /* 0x000ff60003800000 */
[----:B------:R-:W-:Y:S04]  /*6280*/  DEPBAR.LE SB0, 0x1 ;  /* 0x000080400000791a */ /* 0x000fe80000000000 */
.L_x_97:
[----:B------:R-:W-:Y:S05]  /*6290*/  BSYNC.RECONVERGENT B0 ;  /* 0x0000000000007941 */ /* 0x000fea0003800200 */
.L_x_96:
[----:B------:R-:W-:Y:S01]  /*62a0*/  BAR.SYNC.DEFER_BLOCKING 0x1, 0x80 ;  /* 0x0042000000007b1d */ /* 0x000fe20000010000 */
[----:B------:R-:W-:Y:S01]  /*62b0*/  ISETP.NE.AND P1, PT, R104, RZ, PT ;  /* 0x000000ff6800720c */ /* 0x000fe20003f25270 */
[----:B------:R-:W-:Y:S01]  /*62c0*/  UISETP.NE.AND UP0, UPT, UR50, URZ, UPT ;  /* 0x000000ff3200728c */ /* 0x000fe2000bf05270 */
[----:B------:R-:W-:Y:S11]  /*62d0*/  LEA R2, R74, UR48, 0x3 ;  /* 0x000000304a027c11 */ /* 0x000ff6000f8e18ff */
[----:B------:R-:W-:Y:S01]  /*62e0*/  @P1 SHF.L.U32 R3, R107, 0x1f, RZ ;  /* 0x0000001f6b031819 */ /* 0x000fe200000006ff */
[----:B------:R-:W-:Y:S06]  /*62f0*/  BRA.U !UP0, `(.L_x_98) ;  /* 0x0000000108247547 */ /* 0x000fec000b800000 */
[----:B------:R-:W-:Y:S01]  /*6300*/  IMAD.U32 R4, RZ, RZ, UR49 ;  /* 0x00000031ff047e24 */ /* 0x000fe2000f8e00ff */
[----:B------:R-:W-:Y:S01]  /*6310*/  MOV R0, UR37 ;  /* 0x0000002500007c02 */ /* 0x000fe20008000f00 */
[----:B------:R-:W-:Y:S03]  /*6320*/  UIADD3 UR49, UPT, UPT, UR49, 0x1, URZ ;  /* 0x0000000131317890 */ /* 0x000fe6000fffe0ff */
[----:B------:R-:W-:Y:S01]  /*6330*/  @P1 LEA R4, R4, UR48, 0x3 ;  /* 0x0000003004041c11 */ /* 0x000fe2000f8e18ff */
[----:B------:R-:W-:Y:S04]  /*6340*/  UISETP.NE.AND UP0, UPT, UR49, 0x3, UPT ;  /* 0x000000033100788c */ /* 0x000fe8000bf05270 */
[----:B------:R-:W-:Y:S01]  /*6350*/  @P1 VIADD R4, R4, 0x58 ;  /* 0x0000005804041836 */ /* 0x000fe20000000000 */
[----:B------:R-:W-:Y:S04]  /*6360*/  USEL UR49, UR49, URZ, UP0 ;  /* 0x000000ff31317287 */ /* 0x000fe80008000000 */
[----:B------:R-:W-:Y:S04]  /*6370*/  @P1 PRMT R0, R0, 0x654, R4 ;  /* 0x0000065400001816 */ /* 0x000fe80000000004 */
[----:B------:R2:W-:Y:S04]  /*6380*/  @P1 SYNCS.ARRIVE.TRANS64.RED.A1T0 RZ, [R0+URZ], RZ ;  /* 0x000000ff00ff19a7 */ /* 0x0005e800081004ff */
.L_x_98:
[----:B------:R-:W4:Y:S01]  /*6390*/  @P1 SYNCS.PHASECHK.TRANS64.TRYWAIT P0, [R2+URZ+0x40], R3 ;  /* 0x00004003020015a7 */ /* 0x000f2200080011ff */
[----:B------:R-:W-:Y:S01]  /*63a0*/  BSSY B1, `(.L_x_99) ;  /* 0x0000015000017945 */ /* 0x000fe20003800000 */
[----:B----4-:R-:W-:Y:S03]  /*63b0*/  @P1 SEL R75, RZ, 0x1, !P0 ;  /* 0x00000001ff4b1807 */ /* 0x010fe60004000000 */
[----:B------:R-:W-:Y:S05]  /*63c0*/  @!P1 BRA `(.L_x_100) ;  /* 0x0000000000489947 */ /* 0x000fea0003800000 */
[----:B------:R-:W-:Y:S01]  /*63d0*/  ISETP.NE.AND P1, PT, R108, RZ, PT ;  /* 0x000000ff6c00720c */ /* 0x000fe20003f25270 */
[----:B------:R-:W-:Y:S01]  /*63e0*/  BSSY B0, `(.L_x_101) ;  /* 0x000000a000007945 */ /* 0x000fe20003800000 */
[----:B------:R-:W-:Y:S11]  /*63f0*/  ISETP.NE.AND P0, PT, R75, RZ, PT ;  /* 0x000000ff4b00720c */ /* 0x000ff60003f05270 */
[----:B------:R-:W-:Y:S04]  /*6400*/  @P1 IMAD R74, R74, 0x2000, R99 ;  /* 0x000020004a4a1824 */ /* 0x000fe800078e0263 */
[----:B------:R-:W-:Y:S01]  /*6410*/  @P1 IMAD.IADD R4, R106, 0x1, R74 ;  /* 0x000000016a041824 */ /* 0x000fe200078e024a */
[----:B------:R-:W-:Y:S03]  /*6420*/  @P1 IADD3 R3, PT, PT, R105, R74, RZ ;  /* 0x0000004a69031210 */ /* 0x000fe60007ffe0ff */
[----:B--2---:R-:W-:Y:S01]  /*6430*/  @P1 IMAD.IADD R0, R98, 0x1, R4 ;  /* 0x0000000162001824 */ /* 0x004fe200078e0204 */
[----:B------:R-:W-:Y:S06]  /*6440*/  @P0 BRA `(.L_x_102) ;  /* 0x00000000000c0947 */ /* 0x000fec0003800000 */
[----:B------:R-:W-:Y:S04]  /*6450*/  SHF.L.U32 R107, R107, 0x1f, RZ ;  /* 0x0000001f6b6b7819 */ /* 0x000fe800000006ff */
[----:B------:R-:W2:Y:S02]  /*6460*/  SYNCS.PHASECHK.TRANS64.TRYWAIT P0, [R2+URZ+0x40], R107 ;  /* 0x0000406b020075a7 */ /* 0x000ea400080011ff */
[----:B--2---:R-:W-:Y:S05]  /*6470*/  @!P0 BRA `(.L_x_103) ;  /* 0x0000001800288947 */ /* 0x004fea0003800000 */
.L_x_102:
[----:B------:R-:W-:Y:S05]  /*6480*/  BSYNC B0 ;  /* 0x0000000000007941 */ /* 0x000fea0003800000 */
.L_x_101:
[----:B------:R-:W-:Y:S11]  /*6490*/  ISETP.NE.AND P0, PT, R108, RZ, PT ;  /* 0x000000ff6c00720c */ /* 0x000ff60003f05270 */
[----:B------:R-:W-:Y:S02]  /*64a0*/  @!UPT UIADD3 URZ, UPT, UPT, URZ, URZ, URZ ;  /* 0x000000fffffff290 */ /* 0x000fe4000fffe0ff */
[----:B------:R4:W1:Y:S04]  /*64b0*/  @P0 LDS.128 R56, [R74] ;  /* 0x000000004a380984 */ /* 0x0008680000000c00 */
[----:B------:R4:W1:Y:S04]  /*64c0*/  @P0 LDS.128 R68, [R3+0x20] ;  /* 0x0000200003440984 */ /* 0x0008680000000c00 */
[----:B------:R4:W1:Y:S04]  /*64d0*/  @P0 LDS.128 R60, [R4+0x10] ;  /* 0x00001000043c0984 */ /* 0x0008680000000c00 */
[----:B------:R4:W1:Y:S02]  /*64e0*/  @P0 LDS.128 R76, [R0+0x10] ;  /* 0x00001000004c0984 */ /* 0x0008640000000c00 */
.L_x_100:
[----:B------:R-:W-:Y:S05]  /*64f0*/  BSYNC B1 ;  /* 0x0000000000017941 */ /* 0x000fea0003800000 */
.L_x_99:
[----:B--2-4-:R-:W-:Y:S05]  /*6500*/  VIADD R0, R48, 0x20 ;  /* 0x0000002030007836 */ /* 0x014fea0000000000 */
[----:B------:R-:W-:Y:S04]  /*6510*/  SHF.R.U32.HI R0, RZ, 0x15, R0 ;  /* 0x00000015ff007819 */ /* 0x000fe80000011600 */
[----:B------:R-:W-:Y:S11]  /*6520*/  LOP3.LUT P0, RZ, R0, 0x3, R92, 0x48, !PT ;  /* 0x0000000300ff7812 */ /* 0x000ff6000780485c */
[----:B------:R-:W-:Y:S02]  /*6530*/  @!UPT UIADD3 URZ, UPT, UPT, URZ, URZ, URZ ;  /* 0x000000fffffff290 */ /* 0x000fe4000fffe0ff */
[----:B------:R-:W-:Y:S05]  /*6540*/  @!P0 BRA `(.L_x_104) ;  /* 0x0000000000408947 */ /* 0x000fea0003800000 */
[----:B------:R-:W2:Y:S01]  /*6550*/  LDCU.64 UR8, c[0x4][0x70] ;  /* 0x01000e00ff0877ac */ /* 0x000ea20008000a00 */
[----:B------:R-:W-:Y:S01]  /*6560*/  MOV R3, 0x0 ;  /* 0x0000000000037802 */ /* 0x000fe20000000f00 */
[----:B------:R-:W-:Y:S02]  /*6570*/  HFMA2 R12, -RZ, RZ, 0, 5.9604644775390625e-08 ;  /* 0x00000001ff0c7431 */ /* 0x000fe400000001ff */
[----:B-1----:R-:W-:Y:S02]  /*6580*/  IMAD.MOV.U32 R8, RZ, RZ, 0x192 ;  /* 0x00000192ff087424 */ /* 0x002fe400078e00ff */
[----:B------:R-:W-:Y:S01]  /*6590*/  IMAD.MOV.U32 R13, RZ, RZ, RZ ;  /* 0x000000ffff0d7224 */ /* 0x000fe200078e00ff */
[----:B------:R-:W1:Y:S01]  /*65a0*/  LDCU.64 UR6, c[0x4][0x78] ;  /* 0x01000f00ff0677ac */ /* 0x000e620008000a00 */
[----:B------:R-:W4:Y:S01]  /*65b0*/  LDC.64 R2, c[0x4][R3] ;  /* 0x0100000003027b82 */ /* 0x000f220000000a00 */
[----:B------:R-:W5:Y:S01]  /*65c0*/  LDCU.64 UR4, c[0x4][0x10] ;  /* 0x01000200ff0477ac */ /* 0x000f620008000a00 */
[----:B--2---:R-:W-:Y:S01]  /*65d0*/  MOV R5, UR9 ;  /* 0x0000000900057c02 */ /* 0x004fe20008000f00 */
[----:B------:R-:W-:Y:S01]  /*65e0*/  IMAD.U32 R4, RZ, RZ, UR8 ;  /* 0x00000008ff047e24 */ /* 0x000fe2000f8e00ff */
[----:B-1----:R-:W-:Y:S01]  /*65f0*/  MOV R7, UR7 ;  /* 0x0000000700077c02 */ /* 0x002fe20008000f00 */
[----:B------:R-:W-:Y:S01]  /*6600*/  IMAD.U32 R6, RZ, RZ, UR6 ;  /* 0x00000006ff067e24 */ /* 0x000fe2000f8e00ff */
[----:B-----5:R-:W-:Y:S01]  /*6610*/  MOV R11, UR5 ;  /* 0x00000005000b7c02 */ /* 0x020fe20008000f00 */
[----:B------:R-:W-:Y:S02]  /*6620*/  IMAD.U32 R10, RZ, RZ, UR4 ;  /* 0x00000004ff0a7e24 */ /* 0x000fe4000f8e00ff */
[----:B------:R-:W-:Y:S07]  /*6630*/  LEPC R20, `(.L_x_104) ;  /* 0x000000001014794e */ /* 0x000fee0000000000 */
[----:B---34-:R-:W-:Y:S05]  /*6640*/  CALL.ABS.NOINC R2 ;  /* 0x0000000002007343 */ /* 0x018fea0003c00000 */
.L_x_104:
[----:B------:R-:W-:Y:S01]  /*6650*/  ISETP.NE.AND P0, PT, R100, RZ, PT ;  /* 0x000000ff6400720c */ /* 0x000fe20003f05270 */
[----:B------:R-:W-:Y:S05]  /*6660*/  WARPSYNC.ALL ;  /* 0x0000000000007948 */ /* 0x000fea0003800000 */
[----:B------:R-:W-:Y:S01]  /*6670*/  R2UR UR4, R48 ;  /* 0x00000000300472ca */ /* 0x000fe200000e0000 */
[--C-:B-1----:R-:W-:Y:S01]  /*6680*/  HADD2.F32 R0, -RZ, R56.reuse.H0_H0 ;  /* 0x20000038ff007230 */ /* 0x102fe20000004100 */
[----:B------:R-:W-:Y:S01]  /*6690*/  R2UR UR5, R73 ;  /* 0x00000000490572ca */ /* 0x000fe200000e0000 */
[----:B------:R-:W-:Y:S01]  /*66a0*/  HADD2.F32 R2, -RZ, R56.H1_H1 ;  /* 0x30000038ff027230 */ /* 0x000fe20000004100 */
[----:B------:R-:W-:Y:S01]  /*66b0*/  USHF.L.U32 UR8, UR43, 0xd, URZ ;  /* 0x0000000d2b087899 */ /* 0x000fe200080006ff */
[--C-:B------:R-:W-:Y:S01]  /*66c0*/  HADD2.F32 R3, -RZ, R57.reuse.H0_H0 ;  /* 0x20000039ff037230 */ /* 0x100fe20000004100 */
[----:B------:R-:W-:Y:S01]  /*66d0*/  BSSY.RECONVERGENT B0, `(.L_x_105) ;  /* 0x000008b000007945 */ /* 0x000fe20003800200 */
[----:B------:R-:W-:Y:S02]  /*66e0*/  HADD2.F32 R48, -RZ, R57.H1_H1 ;  /* 0x30000039ff307230 */ /* 0x000fe40000004100 */
[--C-:B------:R-:W-:Y:S02]  /*66f0*/  HADD2.F32 R50, -RZ, R58.reuse.H0_H0 ;  /* 0x2000003aff327230 */ /* 0x100fe40000004100 */
[----:B------:R-:W-:Y:S02]  /*6700*/  HADD2.F32 R51, -RZ, R58.H1_H1 ;  /* 0x3000003aff337230 */ /* 0x000fe40000004100 */
[----:B------:R-:W1:Y:S01]  /*6710*/  LDTM.x32 R4, tmem[UR4+0x20] ;  /* 0x00002004000479ee */ /* 0x000e6200082c0000 */
[----:B------:R-:W-:Y:S01]  /*6720*/  NOP ;  /* 0x0000000000007918 */ /* 0x000fe20000000000 */
[----:B------:R-:W-:Y:S01]  /*6730*/  UIADD3 UR5, UPT, UPT, UR5, 0xc0, URZ ;  /* 0x000000c005057890 */ /* 0x000fe2000fffe0ff */
[--C-:B------:R-:W-:Y:S02]  /*6740*/  HADD2.F32 R52, -RZ, R59.reuse.H0_H0 ;  /* 0x2000003bff347230 */ /* 0x100fe40000004100 */
[----:B------:R-:W-:Y:S01]  /*6750*/  HADD2.F32 R53, -RZ, R59.H1_H1 ;  /* 0x3000003bff357230 */ /* 0x000fe20000004100 */
[----:B------:R-:W-:Y:S01]  /*6760*/  UPRMT UR5, UR37, 0x654, UR5 ;  /* 0x0000065425057896 */ /* 0x000fe20008000005 */
[--C-:B------:R-:W-:Y:S02]  /*6770*/  HADD2.F32 R54, -RZ, R60.reuse.H0_H0 ;  /* 0x2000003cff367230 */ /* 0x100fe40000004100 */
[----:B------:R-:W-:Y:S02]  /*6780*/  HADD2.F32 R55, -RZ, R60.H1_H1 ;  /* 0x3000003cff377230 */ /* 0x000fe40000004100 */
[--C-:B------:R-:W-:Y:S02]  /*6790*/  HADD2.F32 R56, -RZ, R61.reuse.H0_H0 ;  /* 0x2000003dff387230 */ /* 0x100fe40000004100 */
[----:B------:R-:W-:Y:S02]  /*67a0*/  HADD2.F32 R57, -RZ, R61.H1_H1 ;  /* 0x3000003dff397230 */ /* 0x000fe40000004100 */
[----:B-1----:R-:W-:Y:S01]  /*67b0*/  SYNCS.ARRIVE.TRANS64.RED.A1T0 RZ, [UR5], RZ ;  /* 0x000000ffffff79a7 */ /* 0x002fe20008100405 */
[--C-:B------:R-:W-:Y:S02]  /*67c0*/  HADD2.F32 R58, -RZ, R62.reuse.H0_H0 ;  /* 0x2000003eff3a7230 */ /* 0x100fe40000004100 */
[----:B------:R-:W-:Y:S02]  /*67d0*/  HADD2.F32 R59, -RZ, R62.H1_H1 ;  /* 0x3000003eff3b7230 */ /* 0x000fe40000004100 */
[--C-:B------:R-:W-:Y:S02]  /*67e0*/  HADD2.F32 R60, -RZ, R63.reuse.H0_H0 ;  /* 0x2000003fff3c7230 */ /* 0x100fe40000004100 */
[----:B------:R-:W-:Y:S02]  /*67f0*/  HADD2.F32 R61, -RZ, R63.H1_H1 ;  /* 0x3000003fff3d7230 */ /* 0x000fe40000004100 */
[C---:B------:R-:W-:Y:S01]  /*6800*/  FMUL R4, R47.reuse, R4 ;  /* 0x000000042f047220 */ /* 0x040fe20000400000 */
[C---:B------:R-:W-:Y:S01]  /*6810*/  FMUL R5, R47.reuse, R5 ;  /* 0x000000052f057220 */ /* 0x040fe20000400000 */
[C---:B------:R-:W-:Y:S01]  /*6820*/  FMUL R6, R47.reuse, R6 ;  /* 0x000000062f067220 */ /* 0x040fe20000400000 */
[----:B------:R-:W-:Y:S01]  /*6830*/  FMUL R7, R47, R7 ;  /* 0x000000072f077220 */ /* 0x000fe20000400000 */
[C---:B------:R-:W-:Y:S01]  /*6840*/  FFMA R4, R49.reuse, R0, R4 ;  /* 0x0000000031047223 */ /* 0x040fe20000000004 */
[C---:B------:R-:W-:Y:S01]  /*6850*/  FFMA R5, R49.reuse, R2, R5 ;  /* 0x0000000231057223 */ /* 0x040fe20000000005 */
[C---:B------:R-:W-:Y:S01]  /*6860*/  FFMA R6, R49.reuse, R3, R6 ;  /* 0x0000000331067223 */ /* 0x040fe20000000006 */
[----:B------:R-:W-:Y:S01]  /*6870*/  FFMA R7, R49, R48, R7 ;  /* 0x0000003031077223 */ /* 0x000fe20000000007 */
[C---:B------:R-:W-:Y:S01]  /*6880*/  FMUL R8, R47.reuse, R8 ;  /* 0x000000082f087220 */ /* 0x040fe20000400000 */
[----:B------:R-:W-:Y:S01]  /*6890*/  FMUL R9, R47, R9 ;  /* 0x000000092f097220 */ /* 0x000fe20000400000 */
[----:B------:R-:W-:Y:S01]  /*68a0*/  F2FP.F16.F32.PACK_AB R4, R5, R4 ;  /* 0x000000040504723e */ /* 0x000fe200000000ff */
[----:B------:R-:W-:Y:S01]  /*68b0*/  FMUL R0, R47, R10 ;  /* 0x0000000a2f007220 */ /* 0x000fe20000400000 */
[----:B------:R-:W-:Y:S01]  /*68c0*/  F2FP.F16.F32.PACK_AB R5, R7, R6 ;  /* 0x000000060705723e */ /* 0x000fe200000000ff */
[C---:B------:R-:W-:Y:S01]  /*68d0*/  FFMA R8, R49.reuse, R50, R8 ;  /* 0x0000003231087223 */ /* 0x040fe20000000008 */
[C---:B------:R-:W-:Y:S01]  /*68e0*/  FFMA R9, R49.reuse, R51, R9 ;  /* 0x0000003331097223 */ /* 0x040fe20000000009 */
[----:B------:R-:W-:Y:S01]  /*68f0*/  FFMA R0, R49, R52, R0 ;  /* 0x0000003431007223 */ /* 0x000fe20000000000 */
[C---:B------:R-:W-:Y:S01]  /*6900*/  FMUL R2, R47.reuse, R11 ;  /* 0x0000000b2f027220 */ /* 0x040fe20000400000 */
[C---:B------:R-:W-:Y:S01]  /*6910*/  FMUL R3, R47.reuse, R12 ;  /* 0x0000000c2f037220 */ /* 0x040fe20000400000 */
[----:B------:R-:W-:Y:S01]  /*6920*/  FMUL R10, R47, R13 ;  /* 0x0000000d2f0a7220 */ /* 0x000fe20000400000 */
[----:B------:R-:W-:Y:S01]  /*6930*/  F2FP.F16.F32.PACK_AB R6, R9, R8 ;  /* 0x000000080906723e */ /* 0x000fe200000000ff */
[C---:B------:R-:W-:Y:S01]  /*6940*/  FFMA R2, R49.reuse, R53, R2 ;  /* 0x0000003531027223 */ /* 0x040fe20000000002 */
[C---:B------:R-:W-:Y:S01]  /*6950*/  FFMA R3, R49.reuse, R54, R3 ;  /* 0x0000003631037223 */ /* 0x040fe20000000003 */
[----:B------:R-:W-:Y:S01]  /*6960*/  FFMA R10, R49, R55, R10 ;  /* 0x00000037310a7223 */ /* 0x000fe2000000000a */
[C---:B------:R-:W-:Y:S01]  /*6970*/  FMUL R11, R47.reuse, R14 ;  /* 0x0000000e2f0b7220 */ /* 0x040fe20000400000 */
[C---:B------:R-:W-:Y:S01]  /*6980*/  FMUL R15, R47.reuse, R15 ;  /* 0x0000000f2f0f7220 */ /* 0x040fe20000400000 */
[C---:B------:R-:W-:Y:S01]  /*6990*/  FMUL R12, R47.reuse, R16 ;  /* 0x000000102f0c7220 */ /* 0x040fe20000400000 */
[----:B------:R-:W-:Y:S01]  /*69a0*/  FMUL R13, R47, R17 ;  /* 0x000000112f0d7220 */ /* 0x000fe20000400000 */
[----:B------:R-:W-:Y:S01]  /*69b0*/  FFMA R11, R49, R56, R11 ;  /* 0x00000038310b7223 */ /* 0x000fe2000000000b */
[----:B------:R-:W-:Y:S01]  /*69c0*/  FMUL R14, R47, R18 ;  /* 0x000000122f0e7220 */ /* 0x000fe20000400000 */
[----:B------:R-:W-:Y:S01]  /*69d0*/  FFMA R15, R49, R57, R15 ;  /* 0x00000039310f7223 */ /* 0x000fe2000000000f */
[--C-:B------:R-:W-:Y:S02]  /*69e0*/  HADD2.F32 R62, -RZ, R68.reuse.H0_H0 ;  /* 0x20000044ff3e7230 */ /* 0x100fe40000004100 */
[----:B------:R-:W-:Y:S01]  /*69f0*/  FMUL R19, R47, R19 ;  /* 0x000000132f137220 */ /* 0x000fe20000400000 */
[----:B------:R-:W-:Y:S01]  /*6a00*/  F2FP.F16.F32.PACK_AB R7, R2, R0 ;  /* 0x000000000207723e */ /* 0x000fe200000000ff */
[----:B------:R-:W-:Y:S01]  /*6a10*/  FFMA R12, R49, R58, R12 ;  /* 0x0000003a310c7223 */ /* 0x000fe2000000000c */
[----:B------:R-:W-:Y:S02]  /*6a20*/  HADD2.F32 R63, -RZ, R68.H1_H1 ;  /* 0x30000044ff3f7230 */ /* 0x000fe40000004100 */
[----:B------:R-:W-:Y:S01]  /*6a30*/  FMUL R16, R47, R20 ;  /* 0x000000142f107220 */ /* 0x000fe20000400000 */
[----:B------:R-:W-:Y:S01]  /*6a40*/  FFMA R13, R49, R59, R13 ;  /* 0x0000003b310d7223 */ /* 0x000fe2000000000d */
[----:B------:R1:W-:Y:S01]  /*6a50*/  STS.128 [R99+UR8], R4 ;  /* 0x0000000463007988 */ /* 0x0003e20008000c08 */
[--C-:B---3--:R-:W-:Y:S02]  /*6a60*/  HADD2.F32 R64, -RZ, R69.reuse.H0_H0 ;  /* 0x20000045ff407230 */ /* 0x108fe40000004100 */
[----:B------:R-:W-:Y:S01]  /*6a70*/  FMUL R17, R47, R21 ;  /* 0x000000152f117220 */ /* 0x000fe20000400000 */
[----:B------:R-:W-:Y:S01]  /*6a80*/  FFMA R14, R49, R60, R14 ;  /* 0x0000003c310e7223 */ /* 0x000fe2000000000e */
[----:B------:R-:W-:Y:S02]  /*6a90*/  HADD2.F32 R65, -RZ, R69.H1_H1 ;  /* 0x30000045ff417230 */ /* 0x000fe40000004100 */
[----:B------:R-:W-:Y:S01]  /*6aa0*/  FMUL R18, R47, R22 ;  /* 0x000000162f127220 */ /* 0x000fe20000400000 */
[----:B------:R-:W-:Y:S01]  /*6ab0*/  FFMA R19, R49, R61, R19 ;  /* 0x0000003d31137223 */ /* 0x000fe20000000013 */
[----:B------:R-:W-:Y:S02]  /*6ac0*/  HADD2.F32 R66, -RZ, R70.H0_H0 ;  /* 0x20000046ff427230 */ /* 0x000fe40000004100 */
[----:B------:R-:W-:Y:S01]  /*6ad0*/  FMUL R23, R47, R23 ;  /* 0x000000172f177220 */ /* 0x000fe20000400000 */
[--C-:B------:R-:W-:Y:S02]  /*6ae0*/  HADD2.F32 R74, -RZ, R78.reuse.H0_H0 ;  /* 0x2000004eff4a7230 */ /* 0x100fe40000004100 */
[----:B------:R-:W-:Y:S01]  /*6af0*/  FFMA R16, R49, R62, R16 ;  /* 0x0000003e31107223 */ /* 0x000fe20000000010 */
[----:B------:R-:W-:Y:S01]  /*6b00*/  HADD2.F32 R75, -RZ, R78.H1_H1 ;  /* 0x3000004eff4b7230 */ /* 0x000fe20000004100 */
[----:B------:R-:W-:Y:S01]  /*6b10*/  IADD3 R78, PT, PT, R99, UR8, RZ ;  /* 0x00000008634e7c10 */ /* 0x000fe2000fffe0ff */
[----:B------:R-:W-:Y:S02]  /*6b20*/  HADD2.F32 R67, -RZ, R70.H1_H1 ;  /* 0x30000046ff437230 */ /* 0x000fe40000004100 */
[----:B------:R-:W-:Y:S01]  /*6b30*/  FMUL R20, R47, R24 ;  /* 0x000000182f147220 */ /* 0x000fe20000400000 */
[----:B------:R-:W-:Y:S01]  /*6b40*/  FFMA R17, R49, R63, R17 ;  /* 0x0000003f31117223 */ /* 0x000fe20000000011 */
[--C-:B------:R-:W-:Y:S02]  /*6b50*/  HADD2.F32 R68, -RZ, R71.reuse.H0_H0 ;  /* 0x20000047ff447230 */ /* 0x100fe40000004100 */
[----:B------:R-:W-:Y:S01]  /*6b60*/  FMUL R21, R47, R25 ;  /* 0x000000192f157220 */ /* 0x000fe20000400000 */
[----:B------:R-:W-:Y:S01]  /*6b70*/  FFMA R18, R49, R64, R18 ;  /* 0x0000004031127223 */ /* 0x000fe20000000012 */
[----:B------:R-:W-:Y:S02]  /*6b80*/  HADD2.F32 R69, -RZ, R71.H1_H1 ;  /* 0x30000047ff457230 */ /* 0x000fe40000004100 */
[----:B------:R-:W-:Y:S01]  /*6b90*/  FMUL R22, R47, R26 ;  /* 0x0000001a2f167220 */ /* 0x000fe20000400000 */
[----:B------:R-:W-:Y:S01]  /*6ba0*/  F2FP.F16.F32.PACK_AB R8, R10, R3 ;  /* 0x000000030a08723e */ /* 0x000fe200000000ff */
[----:B------:R-:W-:Y:S01]  /*6bb0*/  FFMA R23, R49, R65, R23 ;  /* 0x0000004131177223 */ /* 0x000fe20000000017 */
[----:B------:R-:W-:Y:S01]  /*6bc0*/  F2FP.F16.F32.PACK_AB R9, R15, R11 ;  /* 0x0000000b0f09723e */ /* 0x000fe200000000ff */
[--C-:B------:R-:W-:Y:S02]  /*6bd0*/  HADD2.F32 R70, -RZ, R76.reuse.H0_H0 ;  /* 0x2000004cff467230 */ /* 0x100fe40000004100 */
[----:B------:R-:W-:Y:S01]  /*6be0*/  FMUL R27, R47, R27 ;  /* 0x0000001b2f1b7220 */ /* 0x000fe20000400000 */
[----:B------:R-:W-:Y:S01]  /*6bf0*/  IADD3 R106, PT, PT, R106, R78, RZ ;  /* 0x0000004e6a6a7210 */ /* 0x000fe20007ffe0ff */
[----:B------:R-:W-:Y:S01]  /*6c00*/  FFMA R20, R49, R66, R20 ;  /* 0x0000004231147223 */ /* 0x000fe20000000014 */
[----:B------:R-:W-:Y:S01]  /*6c10*/  F2FP.F16.F32.PACK_AB R10, R13, R12 ;  /* 0x0000000c0d0a723e */ /* 0x000fe200000000ff */
[----:B------:R-:W-:Y:S01]  /*6c20*/  HADD2.F32 R71, -RZ, R76.H1_H1 ;  /* 0x3000004cff477230 */ /* 0x000fe20000004100 */
[----:B------:R-:W-:Y:S01]  /*6c30*/  F2FP.F16.F32.PACK_AB R11, R19, R14 ;  /* 0x0000000e130b723e */ /* 0x000fe200000000ff */
[----:B------:R-:W-:Y:S01]  /*6c40*/  FMUL R24, R47, R28 ;  /* 0x0000001c2f187220 */ /* 0x000fe20000400000 */
[----:B------:R-:W-:Y:S01]  /*6c50*/  FFMA R21, R49, R67, R21 ;  /* 0x0000004331157223 */ /* 0x000fe20000000015 */
[--C-:B------:R-:W-:Y:S02]  /*6c60*/  HADD2.F32 R72, -RZ, R77.reuse.H0_H0 ;  /* 0x2000004dff487230 */ /* 0x100fe40000004100 */
[----:B------:R-:W-:Y:S01]  /*6c70*/  FMUL R25, R47, R29 ;  /* 0x0000001d2f197220 */ /* 0x000fe20000400000 */
[----:B------:R1:W-:Y:S01]  /*6c80*/  STS.128 [R106+0x10], R8 ;  /* 0x000010086a007388 */ /* 0x0003e20000000c00 */
[----:B------:R-:W-:Y:S01]  /*6c90*/  FFMA R22, R49, R68, R22 ;  /* 0x0000004431167223 */ /* 0x000fe20000000016 */
[----:B------:R-:W-:Y:S02]  /*6ca0*/  HADD2.F32 R73, -RZ, R77.H1_H1 ;  /* 0x3000004dff497230 */ /* 0x000fe40000004100 */
[----:B------:R-:W-:Y:S01]  /*6cb0*/  FMUL R26, R47, R30 ;  /* 0x0000001e2f1a7220 */ /* 0x000fe20000400000 */
[----:B------:R-:W-:Y:S01]  /*6cc0*/  FFMA R27, R49, R69, R27 ;  /* 0x00000045311b7223 */ /* 0x000fe2000000001b */
        /* <DEDUP_REMOVED lines=10> */
[----:B------:R-:W-:Y:S01]  /*6d70*/  F2FP.F16.F32.PACK_AB R17, R23, R18 ;  /* 0x000000121711723e */ /* 0x000fe200000000ff */
[----:B------:R-:W-:Y:S01]  /*6d80*/  FFMA R31, R49, R73, R31 ;  /* 0x00000049311f7223 */ /* 0x000fe2000000001f */
[----:B------:R-:W-:Y:S01]  /*6d90*/  FMUL R35, R47, R35 ;  /* 0x000000232f237220 */ /* 0x000fe20000400000 */
[----:B------:R-:W-:Y:S01]  /*6da0*/  IADD3 R105, PT, PT, R105, R78, RZ ;  /* 0x0000004e69697210 */ /* 0x000fe20007ffe0ff */
[----:B------:R-:W-:Y:S01]  /*6db0*/  FFMA R28, R49, R74, R28 ;  /* 0x0000004a311c7223 */ /* 0x000fe2000000001c */
[----:B------:R-:W-:Y:S01]  /*6dc0*/  F2FP.F16.F32.PACK_AB R18, R21, R20 ;  /* 0x000000141512723e */ /* 0x000fe200000000ff */
[----:B------:R-:W-:Y:S01]  /*6dd0*/  FFMA R29, R49, R75, R29 ;  /* 0x0000004b311d7223 */ /* 0x000fe2000000001d */
[----:B------:R-:W-:Y:S01]  /*6de0*/  F2FP.F16.F32.PACK_AB R19, R27, R22 ;  /* 0x000000161b13723e */ /* 0x000fe200000000ff */
[C---:B------:R-:W-:Y:S01]  /*6df0*/  FFMA R30, R49.reuse, R76, R30 ;  /* 0x0000004c311e7223 */ /* 0x040fe2000000001e */
[----:B------:R-:W-:Y:S01]  /*6e00*/  FFMA R35, R49, R77, R35 ;  /* 0x0000004d31237223 */ /* 0x000fe20000000023 */
[----:B------:R-:W-:Y:S02]  /*6e10*/  F2FP.F16.F32.PACK_AB R24, R25, R24 ;  /* 0x000000181918723e */ /* 0x000fe400000000ff */
[----:B------:R1:W-:Y:S01]  /*6e20*/  STS.128 [R105+0x20], R16 ;  /* 0x0000201069007388 */ /* 0x0003e20000000c00 */
[----:B------:R-:W-:Y:S02]  /*6e30*/  F2FP.F16.F32.PACK_AB R25, R31, R26 ;  /* 0x0000001a1f19723e */ /* 0x000fe400000000ff */
[----:B------:R-:W-:Y:S02]  /*6e40*/  F2FP.F16.F32.PACK_AB R26, R29, R28 ;  /* 0x0000001c1d1a723e */ /* 0x000fe400000000ff */
[----:B------:R-:W-:Y:S02]  /*6e50*/  F2FP.F16.F32.PACK_AB R27, R35, R30 ;  /* 0x0000001e231b723e */ /* 0x000fe400000000ff */
[----:B------:R-:W-:Y:S05]  /*6e60*/  IADD3 R0, PT, PT, R98, R106, RZ ;  /* 0x0000006a62007210 */ /* 0x000fea0007ffe0ff */
        /* <DEDUP_REMOVED lines=9> */
[----:B------:R-:W-:Y:S02]  /*6f00*/  UIADD3 UR10, UP0, UPT, UR54, 0x680, URZ ;  /* 0x00000680360a7890 */ /* 0x000fe4000ff1e0ff */
[----:B------:R-:W-:Y:S02]  /*6f10*/  UIADD3 UR5, UPT, UPT, UR41, 0x20, URZ ;  /* 0x0000002029057890 */ /* 0x000fe4000fffe0ff */
[----:B------:R-:W-:Y:S02]  /*6f20*/  UIADD3 UR4, UPT, UPT, UR48, 0x200, UR8 ;  /* 0x0000020030047890 */ /* 0x000fe4000fffe008 */
[----:B------:R-:W-:Y:S01]  /*6f30*/  UIADD3.X UR11, UPT, UPT, URZ, UR55, URZ, UP0, !UPT ;  /* 0x00000037ff0b7290 */ /* 0x000fe200087fe4ff */
[----:B------:R-:W-:Y:S01]  /*6f40*/  UMOV UR6, UR42 ;  /* 0x0000002a00067c82 */ /* 0x000fe20008000000 */
[----:B------:R-:W-:Y:S07]  /*6f50*/  UMOV UR7, UR36 ;  /* 0x0000002400077c82 */ /* 0x000fee0008000000 */
[----:B------:R2:W-:Y:S02]  /*6f60*/  UTMASTG.3D [UR4], [UR10] ;  /* 0x000000040a0073b5 */ /* 0x0005e40008010000 */
[----:B--2---:R0:W-:Y:S02]  /*6f70*/  UTMACMDFLUSH ;  /* 0x00000000000079b7 */ /* 0x0041e40000000000 */
.L_x_106:
[----:B------:R-:W-:Y:S05]  /*6f80*/  BSYNC.RECONVERGENT B0 ;  /* 0x0000000000007941 */ /* 0x000fea0003800200 */
.L_x_105:
[----:B------:R-:W-:Y:S01]  /*6f90*/  UIADD3 UR43, UPT, UPT, UR43, 0x1, URZ ;  /* 0x000000012b2b7890 */ /* 0x000fe2000fffe0ff */
[----:B------:R-:W-:Y:S03]  /*6fa0*/  BSSY.RECONVERGENT B0, `(.L_x_107) ;  /* 0x0000008000007945 */ /* 0x000fe60003800200 */
[----:B------:R-:W-:Y:S04]  /*6fb0*/  UISETP.NE.AND UP0, UPT, UR43, 0x3, UPT ;  /* 0x000000032b00788c */ /* 0x000fe8000bf05270 */
[----:B------:R-:W-:Y:S02]  /*6fc0*/  UISETP.EQ.XOR UP1, UPT, UR40, 0x3, !UP0 ;  /* 0x000000032800788c */ /* 0x000fe4000c722a70 */
[----:B------:R-:W-:Y:S02]  /*6fd0*/  USEL UR56, UR43, URZ, UP0 ;  /* 0x000000ff2b387287 */ /* 0x000fe40008000000 */
[----:B------:R-:W-:Y:S04]  /*6fe0*/  USEL UR4, URZ, 0x1, !UP1 ;  /* 0x00000001ff047887 */ /* 0x000fe8000c800000 */
[----:B------:R-:W-:Y:S01]  /*6ff0*/  ULOP3.LUT UR51, UR51, UR4, URZ, 0x3c, !UPT ;  /* 0x0000000433337292 */ /* 0x000fe2000f8e3cff */
[----:B------:R-:W-:Y:S11]  /*7000*/  @P0 BRA `(.L_x_108) ;  /* 0x0000000000040947 */ /* 0x000ff60003800000 */
[----:B------:R-:W-:Y:S04]  /*7010*/  DEPBAR.LE SB0, 0x1 ;  /* 0x000080400000791a */ /* 0x000fe80000000000 */
.L_x_108:
[----:B------:R-:W-:Y:S05]  /*7020*/  BSYNC.RECONVERGENT B0 ;  /* 0x0000000000007941 */ /* 0x000fea0003800200 */
.L_x_107:
[----:B------:R-:W-:Y:S01]  /*7030*/  BAR.SYNC.DEFER_BLOCKING 0x1, 0x80 ;  /* 0x0042000000007b1d */ /* 0x000fe20000010000 */
[----:B------:R-:W-:Y:S01]  /*7040*/  UISETP.NE.AND UP0, UPT, UR50, -0x2, UPT ;  /* 0xfffffffe3200788c */ /* 0x000fe2000bf05270 */
[----:B------:R-:W-:Y:S08]  /*7050*/  IADD3 R45, PT, PT, R45, 0x1, RZ ;  /* 0x000000012d2d7810 */ /* 0x000ff00007ffe0ff */
[----:B------:R-:W-:Y:S05]  /*7060*/  BRA.U !UP0, `(.L_x_109) ;  /* 0x0000000108287547 */ /* 0x000fea000b800000 */
[----:B------:R-:W-:Y:S01]  /*7070*/  ISETP.NE.AND P0, PT, R104, RZ, PT ;  /* 0x000000ff6800720c */ /* 0x000fe20003f05270 */
[----:B------:R-:W-:Y:S01]  /*7080*/  IMAD.U32 R2, RZ, RZ, UR49 ;  /* 0x00000031ff027e24 */ /* 0x000fe2000f8e00ff */
[----:B------:R-:W-:Y:S01]  /*7090*/  UIADD3 UR49, UPT, UPT, UR49, 0x1, URZ ;  /* 0x0000000131317890 */ /* 0x000fe2000fffe0ff */
[----:B-1----:R-:W-:Y:S03]  /*70a0*/  IMAD.U32 R0, RZ, RZ, UR37 ;  /* 0x00000025ff007e24 */ /* 0x002fe6000f8e00ff */
[----:B------:R-:W-:Y:S04]  /*70b0*/  UISETP.NE.AND UP0, UPT, UR49, 0x3, UPT ;  /* 0x000000033100788c */ /* 0x000fe8000bf05270 */
[----:B------:R-:W-:Y:S03]  /*70c0*/  USEL UR49, UR49, URZ, UP0 ;  /* 0x000000ff31317287 */ /* 0x000fe60008000000 */
[----:B------:R-:W-:Y:S05]  /*70d0*/  @P0 LEA R2, R2, UR48, 0x3 ;  /* 0x0000003002020c11 */ /* 0x000fea000f8e18ff */
[----:B------:R-:W-:Y:S05]  /*70e0*/  @P0 VIADD R2, R2, 0x58 ;  /* 0x0000005802020836 */ /* 0x000fea0000000000 */
[----:B------:R-:W-:Y:S04]  /*70f0*/  @P0 PRMT R0, R0, 0x654, R2 ;  /* 0x0000065400000816 */ /* 0x000fe80000000002 */
[----:B------:R2:W-:Y:S03]  /*7100*/  @P0 SYNCS.ARRIVE.TRANS64.RED.A1T0 RZ, [R0+URZ], RZ ;  /* 0x000000ff00ff09a7 */ /* 0x0005e600081004ff */
.L_x_109:
[----:B------:R-:W-:Y:S01]  /*7110*/  ISETP.NE.AND P2, PT, R101, RZ, PT ;  /* 0x000000ff6500720c */ /* 0x000fe20003f45270 */
[----:B------:R-:W-:Y:S01]  /*7120*/  UIADD3 UR50, UPT, UPT, UR50, 0x2, URZ ;  /* 0x0000000232327890 */ /* 0x000fe2000fffe0ff */
[----:B------:R-:W-:Y:S01]  /*7130*/  ISETP.NE.AND P0, PT, R103, 0x2, PT ;  /* 0x000000026700780c */ /* 0x000fe20003f05270 */
[----:B------:R-:W-:Y:S01]  /*7140*/  IMAD.IADD R14, R43, 0x1, R86 ;  /* 0x000000012b0e7824 */ /* 0x000fe200078e0256 */
[----:B------:R-:W-:Y:S01]  /*7150*/  ISETP.NE.AND P1, PT, R45, 0x4, PT ;  /* 0x000000042d00780c */ /* 0x000fe20003f25270 */
[----:B------:R-:W-:Y:S01]  /*7160*/  IMAD.IADD R15, R44, 0x1, R87 ;  /* 0x000000012c0f7824 */ /* 0x000fe200078e0257 */
[----:B------:R-:W-:Y:S02]  /*7170*/  SEL R2, RZ, 0x1, P0 ;  /* 0x00000001ff027807 */ /* 0x000fe40000000000 */
[----:B-12---:R-:W-:Y:S02]  /*7180*/  SEL R0, RZ, 0x1, P1 ;  /* 0x00000001ff007807 */ /* 0x006fe40000800000 */
[----:B------:R-:W-:Y:S02]  /*7190*/  LOP3.LUT R96, R96, R2, RZ, 0x3c, !PT ;  /* 0x0000000260607212 */ /* 0x000fe400078e3cff */
[----:B------:R-:W-:Y:S02]  /*71a0*/  LOP3.LUT R97, R97, R0, RZ, 0x3c, !PT ;  /* 0x0000000061617212 */ /* 0x000fe400078e3cff */
[----:B------:R-:W-:Y:S02]  /*71b0*/  @P2 R2UR UR36, R95 ;  /* 0x000000005f2422ca */ /* 0x000fe400000e0000 */
[----:B------:R-:W-:Y:S02]  /*71c0*/  SEL R103, R103, RZ, P0 ;  /* 0x000000ff67677207 */ /* 0x000fe40000000000 */
[----:B------:R-:W-:Y:S01]  /*71d0*/  SEL R45, R45, RZ, P1 ;  /* 0x000000ff2d2d7207 */ /* 0x000fe20000800000 */
[----:B------:R-:W-:Y:S10]  /*71e0*/  @P2 BRA `(.L_x_110) ;  /* 0xffffffd800042947 */ /* 0x000ff4000383ffff */
[----:B------:R-:W-:-:S09]  /*71f0*/  UISETP.NE.AND UP0, UPT, UR53, URZ, UPT ;  /* 0x000000ff3500728c */ /* 0x000fd2000bf05270 */
[----:B------:R-:W-:Y:S05]  /*7200*/  BRA.U !UP0, `(.L_x_111) ;  /* 0x0000000108487547 */ /* 0x000fea000b800000 */
[----:B------:R-:W1:Y:S02]  /*7210*/  LDCU.64 UR4, c[0x0][0x890] ;  /* 0x00011200ff0477ac */ /* 0x000e640008000a00 */
[----:B-1----:R-:W-:-:S04]  /*7220*/  UISETP.NE.U32.AND UP0, UPT, UR4, URZ, UPT ;  /* 0x000000ff0400728c */ /* 0x002fc8000bf05070 */
[----:B------:R-:W-:-:S09]  /*7230*/  UISETP.NE.AND.EX UP0, UPT, UR5, URZ, UPT, UP0 ;  /* 0x000000ff0500728c */ /* 0x000fd2000bf05300 */
[----:B------:R-:W-:Y:S05]  /*7240*/  BRA.U UP0, `(.L_x_112) ;  /* 0x00000001000c7547 */ /* 0x000fea000b800000 */
[----:B------:R-:W-:-:S13]  /*7250*/  FSETP.NEU.AND P0, PT, R49, RZ, PT ;  /* 0x000000ff3100720b */ /* 0x000fda0003f0d000 */
[----:B------:R-:W-:Y:S05]  /*7260*/  @!P0 EXIT ;  /* 0x000000000000894d */ /* 0x000fea0003800000 */
[----:B------:R-:W-:Y:S05]  /*7270*/  BRA `(.L_x_111) ;  /* 0x00000000002c7947 */ /* 0x000fea0003800000 */
.L_x_112:
[----:B------:R-:W-:Y:S01]  /*7280*/  ISETP.NE.AND P0, PT, R102, RZ, PT ;  /* 0x000000ff6600720c */ /* 0x000fe20003f05270 */
[----:B------:R-:W-:-:S12]  /*7290*/  BSSY.RECONVERGENT B0, `(.L_x_111) ;  /* 0x0000009000007945 */ /* 0x000fd80003800200 */
[----:B------:R-:W-:Y:S05]  /*72a0*/  @P0 BRA `(.L_x_113) ;  /* 0x0000000000140947 */ /* 0x000fea0003800000 */
[----:B------:R-:W1:Y:S02]  /*72b0*/  LDCU.64 UR4, c[0x0][0x888] ;  /* 0x00011100ff0477ac */ /* 0x000e640008000a00 */
[----:B-1----:R-:W-:-:S04]  /*72c0*/  ISETP.NE.U32.AND P0, PT, RZ, UR4, PT ;  /* 0x00000004ff007c0c */ /* 0x002fc8000bf05070 */
[----:B------:R-:W-:-:S13]  /*72d0*/  ISETP.NE.AND.EX P0, PT, RZ, UR5, PT, P0 ;  /* 0x00000005ff007c0c */ /* 0x000fda000bf05300 */
[----:B------:R-:W-:Y:S05]  /*72e0*/  @!P0 EXIT ;  /* 0x000000000000894d */ /* 0x000fea0003800000 */
[----:B------:R-:W-:Y:S05]  /*72f0*/  BRA `(.L_x_114) ;  /* 0x0000000000087947 */ /* 0x000fea0003800000 */
.L_x_113:
[----:B------:R-:W-:-:S13]  /*7300*/  FSETP.NEU.AND P0, PT, R49, RZ, PT ;  /* 0x000000ff3100720b */ /* 0x000fda0003f0d000 */
[----:B------:R-:W-:Y:S05]  /*7310*/  @!P0 EXIT ;  /* 0x000000000000894d */ /* 0x000fea0003800000 */
.L_x_114:
[----:B------:R-:W-:Y:S05]  /*7320*/  BSYNC.RECONVERGENT B0 ;  /* 0x0000000000007941 */ /* 0x000fea0003800200 */
.L_x_111:
[----:B------:R-:W-:Y:S01]  /*7330*/  ULEA UR4, UR49, UR48, 0x3 ;  /* 0x0000003031047291 */ /* 0x000fe2000f8e18ff */
[----:B------:R-:W-:-:S04]  /*7340*/  DEPBAR.LE SB0, 0x0 ;  /* 0x000080000000791a */ /* 0x000fc80000000000 */
[----:B------:R-:W-:-:S04]  /*7350*/  UIADD3 UR4, UPT, UPT, UR4, 0x58, URZ ;  /* 0x0000005804047890 */ /* 0x000fc8000fffe0ff */
[----:B------:R-:W-:-:S09]  /*7360*/  UPRMT UR4, UR37, 0x654, UR4 ;  /* 0x0000065425047896 */ /* 0x000fd20008000004 */
[----:B------:R-:W-:Y:S01]  /*7370*/  SYNCS.ARRIVE.TRANS64.RED.A1T0 RZ, [UR4], RZ ;  /* 0x000000ffffff79a7 */ /* 0x000fe20008100404 */
[----:B------:R-:W-:Y:S05]  /*7380*/  EXIT ;  /* 0x000000000000794d */ /* 0x000fea0003800000 */
.L_x_19:
[----:B--2---:R2:W1:Y:S02]  /*7390*/  SYNCS.PHASECHK.TRANS64.TRYWAIT P0, [R2+URZ+0xf0], R3 ;  /* 0x0000f003020075a7 */ /* 0x00446400080011ff */
[----:B-1----:R-:W-:Y:S05]  /*73a0*/  @!P0 NANOSLEEP.SYNCS 0x989680 ;  /* 0x009896800000895d */ /* 0x002fea0003900000 */
[----:B------:R-:W1:Y:S02]  /*73b0*/  @!P0 SYNCS.PHASECHK.TRANS64 P0, [R2+URZ+0xf0], R3 ;  /* 0x0000f003020085a7 */ /* 0x000e6400080010ff */
[----:B-1----:R-:W-:Y:S05]  /*73c0*/  @!P0 BRA `(.L_x_19) ;  /* 0xfffffffc00f08947 */ /* 0x002fea000383ffff */
[----:B------:R-:W-:Y:S05]  /*73d0*/  BRA `(.L_x_115) ;  /* 0xffffffa000787947 */ /* 0x000fea000383ffff */
.L_x_22:
[----:B-1----:R-:W-:-:S07]  /*73e0*/  MOV R2, UR33 ;  /* 0x0000002100027c02 */ /* 0x002fce0008000f00 */
.L_x_116:
[----:B-1----:R1:W2:Y:S02]  /*73f0*/  SYNCS.PHASECHK.TRANS64.TRYWAIT P0, [R2+URZ+0x20], R4 ;  /* 0x00002004020075a7 */ /* 0x0022a400080011ff */
[----:B--2---:R-:W-:Y:S05]  /*7400*/  @!P0 NANOSLEEP.SYNCS 0x989680 ;  /* 0x009896800000895d */ /* 0x004fea0003900000 */
[----:B------:R-:W2:Y:S02]  /*7410*/  @!P0 SYNCS.PHASECHK.TRANS64 P0, [R2+URZ+0x20], R4 ;  /* 0x00002004020085a7 */ /* 0x000ea400080010ff */
[----:B--2---:R-:W-:Y:S05]  /*7420*/  @!P0 BRA `(.L_x_116) ;  /* 0xfffffffc00f08947 */ /* 0x004fea000383ffff */
[----:B------:R-:W-:Y:S05]  /*7430*/  BRA `(.L_x_21) ;  /* 0xffffffa000c87947 */ /* 0x000fea000383ffff */
.L_x_28:
[----:B-1----:R-:W-:-:S07]  /*7440*/  MOV R2, UR17 ;  /* 0x0000001100027c02 */ /* 0x002fce0008000f00 */
.L_x_117:
[----:B-1----:R1:W2:Y:S02]  /*7450*/  SYNCS.PHASECHK.TRANS64.TRYWAIT P0, [R2+URZ+0x20], R4 ;  /* 0x00002004020075a7 */ /* 0x0022a400080011ff */
[----:B--2---:R-:W-:Y:S05]  /*7460*/  @!P0 NANOSLEEP.SYNCS 0x989680 ;  /* 0x009896800000895d */ /* 0x004fea0003900000 */
[----:B------:R-:W2:Y:S02]  /*7470*/  @!P0 SYNCS.PHASECHK.TRANS64 P0, [R2+URZ+0x20], R4 ;  /* 0x00002004020085a7 */ /* 0x000ea400080010ff */
[----:B--2---:R-:W-:Y:S05]  /*7480*/  @!P0 BRA `(.L_x_117) ;  /* 0xfffffffc00f08947 */ /* 0x004fea000383ffff */
[----:B------:R-:W-:Y:S05]  /*7490*/  BRA `(.L_x_27) ;  /* 0xffffffa400707947 */ /* 0x000fea000383ffff */
.L_x_32:
[----:B-1----:R1:W2:Y:S02]  /*74a0*/  SYNCS.PHASECHK.TRANS64.TRYWAIT P0, [R2+URZ+0x80], R3 ;  /* 0x00008003020075a7 */ /* 0x0022a400080011ff */
[----:B--2---:R-:W-:Y:S05]  /*74b0*/  @!P0 NANOSLEEP.SYNCS 0x989680 ;  /* 0x009896800000895d */ /* 0x004fea0003900000 */
[----:B------:R-:W2:Y:S02]  /*74c0*/  @!P0 SYNCS.PHASECHK.TRANS64 P0, [R2+URZ+0x80], R3 ;  /* 0x00008003020085a7 */ /* 0x000ea400080010ff */
[----:B--2---:R-:W-:Y:S05]  /*74d0*/  @!P0 BRA `(.L_x_32) ;  /* 0xfffffffc00f08947 */ /* 0x004fea000383ffff */
[----:B------:R-:W-:Y:S05]  /*74e0*/  BRA `(.L_x_118) ;  /* 0xffffffa800007947 */ /* 0x000fea000383ffff */
.L_x_36:
[----:B----4-:R-:W-:-:S07]  /*74f0*/  MOV R0, UR5 ;  /* 0x0000000500007c02 */ /* 0x010fce0008000f00 */
.L_x_119:
[----:B-1----:R1:W2:Y:S02]  /*7500*/  SYNCS.PHASECHK.TRANS64.TRYWAIT P0, [R0+URZ], R2 ;  /* 0x00000002000075a7 */ /* 0x0022a400080011ff */
[----:B--2---:R-:W-:Y:S05]  /*7510*/  @!P0 NANOSLEEP.SYNCS 0x989680 ;  /* 0x009896800000895d */ /* 0x004fea0003900000 */
[----:B------:R-:W2:Y:S02]  /*7520*/  @!P0 SYNCS.PHASECHK.TRANS64 P0, [R0+URZ], R2 ;  /* 0x00000002000085a7 */ /* 0x000ea400080010ff */
[----:B--2---:R-:W-:Y:S05]  /*7530*/  @!P0 BRA `(.L_x_119) ;  /* 0xfffffffc00f08947 */ /* 0x004fea000383ffff */
[----:B------:R-:W-:Y:S05]  /*7540*/  BRA `(.L_x_120) ;  /* 0xffffffac00707947 */ /* 0x000fea000383ffff */
.L_x_37:
[----:B----4-:R-:W-:-:S07]  /*7550*/  MOV R0, UR5 ;  /* 0x0000000500007c02 */ /* 0x010fce0008000f00 */
.L_x_121:
[----:B-1----:R1:W2:Y:S02]  /*7560*/  SYNCS.PHASECHK.TRANS64.TRYWAIT P0, [R0+URZ], R3 ;  /* 0x00000003000075a7 */ /* 0x0022a400080011ff */
[----:B--2---:R-:W-:Y:S05]  /*7570*/  @!P0 NANOSLEEP.SYNCS 0x989680 ;  /* 0x009896800000895d */ /* 0x004fea0003900000 */
[----:B------:R-:W2:Y:S02]  /*7580*/  @!P0 SYNCS.PHASECHK.TRANS64 P0, [R0+URZ], R3 ;  /* 0x00000003000085a7 */ /* 0x000ea400080010ff */
[----:B--2---:R-:W-:Y:S05]  /*7590*/  @!P0 BRA `(.L_x_121) ;  /* 0xfffffffc00f08947 */ /* 0x004fea000383ffff */
[----:B------:R-:W-:Y:S05]  /*75a0*/  BRA `(.L_x_122) ;  /* 0xffffffac007c7947 */ /* 0x000fea000383ffff */
.L_x_38:
[----:B----4-:R-:W-:-:S07]  /*75b0*/  MOV R0, UR5 ;  /* 0x0000000500007c02 */ /* 0x010fce0008000f00 */
.L_x_123:
[----:B-1----:R1:W2:Y:S02]  /*75c0*/  SYNCS.PHASECHK.TRANS64.TRYWAIT P0, [R0+URZ], R3 ;  /* 0x00000003000075a7 */ /* 0x0022a400080011ff */
[----:B--2---:R-:W-:Y:S05]  /*75d0*/  @!P0 NANOSLEEP.SYNCS 0x989680 ;  /* 0x009896800000895d */ /* 0x004fea0003900000 */
[----:B------:R-:W2:Y:S02]  /*75e0*/  @!P0 SYNCS.PHASECHK.TRANS64 P0, [R0+URZ], R3 ;  /* 0x00000003000085a7 */ /* 0x000ea400080010ff */
[----:B--2---:R-:W-:Y:S05]  /*75f0*/  @!P0 BRA `(.L_x_123) ;  /* 0xfffffffc00f08947 */ /* 0x004fea000383ffff */
[----:B------:R-:W-:Y:S05]  /*7600*/  BRA `(.L_x_124) ;  /* 0xffffffac00887947 */ /* 0x000fea000383ffff */
.L_x_41:
[----:B-1----:R1:W2:Y:S02]  /*7610*/  SYNCS.PHASECHK.TRANS64.TRYWAIT P0, [R0+URZ+0xe0], R4 ;  /* 0x0000e004000075a7 */ /* 0x0022a400080011ff */
[----:B--2---:R-:W-:Y:S05]  /*7620*/  @!P0 NANOSLEEP.SYNCS 0x989680 ;  /* 0x009896800000895d */ /* 0x004fea0003900000 */
[----:B------:R-:W2:Y:S02]  /*7630*/  @!P0 SYNCS.PHASECHK.TRANS64 P0, [R0+URZ+0xe0], R4 ;  /* 0x0000e004000085a7 */ /* 0x000ea400080010ff */
[----:B--2---:R-:W-:Y:S05]  /*7640*/  @!P0 BRA `(.L_x_41) ;  /* 0xfffffffc00f08947 */ /* 0x004fea000383ffff */
[----:B------:R-:W-:Y:S05]  /*7650*/  BRA `(.L_x_125) ;  /* 0xffffffac00e47947 */ /* 0x000fea000383ffff */
.L_x_42:
[----:B------:R-:W-:-:S07]  /*7660*/  MOV R0, UR5 ;  /* 0x0000000500007c02 */ /* 0x000fce0008000f00 */
.L_x_126:
[----:B-1----:R1:W2:Y:S02]  /*7670*/  SYNCS.PHASECHK.TRANS64.TRYWAIT P0, [R0+URZ+0x90], R5 ;  /* 0x00009005000075a7 */ /* 0x0022a400080011ff */
[----:B--2---:R-:W-:Y:S05]  /*7680*/  @!P0 NANOSLEEP.SYNCS 0x989680 ;  /* 0x009896800000895d */ /* 0x004fea0003900000 */
[----:B------:R-:W2:Y:S02]  /*7690*/  @!P0 SYNCS.PHASECHK.TRANS64 P0, [R0+URZ+0x90], R5 ;  /* 0x00009005000085a7 */ /* 0x000ea400080010ff */
[----:B--2---:R-:W-:Y:S05]  /*76a0*/  @!P0 BRA `(.L_x_126) ;  /* 0xfffffffc00f08947 */ /* 0x004fea000383ffff */
[----:B------:R-:W-:Y:S05]  /*76b0*/  BRA `(.L_x_127) ;  /* 0xffffffac00f47947 */ /* 0x000fea000383ffff */
.L_x_43:
[----:B-1----:R1:W2:Y:S02]  /*76c0*/  SYNCS.PHASECHK.TRANS64.TRYWAIT P1, [R0+URZ+0x80], R4 ;  /* 0x00008004000075a7 */ /* 0x0022a400080211ff */
[----:B--2---:R-:W-:Y:S05]  /*76d0*/  @!P1 NANOSLEEP.SYNCS 0x989680 ;  /* 0x009896800000995d */ /* 0x004fea0003900000 */
[----:B------:R-:W2:Y:S02]  /*76e0*/  @!P1 SYNCS.PHASECHK.TRANS64 P1, [R0+URZ+0x80], R4 ;  /* 0x00008004000095a7 */ /* 0x000ea400080210ff */
[----:B--2---:R-:W-:Y:S05]  /*76f0*/  @!P1 BRA `(.L_x_43) ;  /* 0xfffffffc00f09947 */ /* 0x004fea000383ffff */
[----:B------:R-:W-:Y:S05]  /*7700*/  BRA `(.L_x_128) ;  /* 0xffffffb000247947 */ /* 0x000fea000383ffff */
.L_x_46:
[----:B------:R-:W-:-:S07]  /*7710*/  MOV R0, UR5 ;  /* 0x0000000500007c02 */ /* 0x000fce0008000f00 */
.L_x_129:
[----:B-1----:R1:W2:Y:S02]  /*7720*/  SYNCS.PHASECHK.TRANS64.TRYWAIT P0, [R0+URZ+0x90], R2 ;  /* 0x00009002000075a7 */ /* 0x0022a400080011ff */
[----:B--2---:R-:W-:Y:S05]  /*7730*/  @!P0 NANOSLEEP.SYNCS 0x989680 ;  /* 0x009896800000895d */ /* 0x004fea0003900000 */
[----:B------:R-:W2:Y:S02]  /*7740*/  @!P0 SYNCS.PHASECHK.TRANS64 P0, [R0+URZ+0x90], R2 ;  /* 0x00009002000085a7 */ /* 0x000ea400080010ff */
[----:B--2---:R-:W-:Y:S05]  /*7750*/  @!P0 BRA `(.L_x_129) ;  /* 0xfffffffc00f08947 */ /* 0x004fea000383ffff */
[----:B------:R-:W-:Y:S05]  /*7760*/  BRA `(.L_x_45) ;  /* 0xffffffb000787947 */ /* 0x000fea000383ffff */
.L_x_53:
[----:B-1----:R1:W2:Y:S02]  /*7770*/  SYNCS.PHASECHK.TRANS64.TRYWAIT P1, [R0+URZ+0x80], R2 ;  /* 0x00008002000075a7 */ /* 0x0022a400080211ff */
[----:B--2---:R-:W-:Y:S05]  /*7780*/  @!P1 NANOSLEEP.SYNCS 0x989680 ;  /* 0x009896800000995d */ /* 0x004fea0003900000 */
[----:B------:R-:W2:Y:S02]  /*7790*/  @!P1 SYNCS.PHASECHK.TRANS64 P1, [R0+URZ+0x80], R2 ;  /* 0x00008002000095a7 */ /* 0x000ea400080210ff */
[----:B--2---:R-:W-:Y:S05]  /*77a0*/  @!P1 BRA `(.L_x_53) ;  /* 0xfffffffc00f09947 */ /* 0x004fea000383ffff */
[----:B------:R-:W-:Y:S05]  /*77b0*/  BRA `(.L_x_130) ;  /* 0xffffffb400d87947 */ /* 0x000fea000383ffff */
.L_x_54:
[----:B------:R-:W-:-:S07]  /*77c0*/  MOV R2, UR8 ;  /* 0x0000000800027c02 */ /* 0x000fce0008000f00 */
.L_x_131:
[----:B-1----:R1:W2:Y:S02]  /*77d0*/  SYNCS.PHASECHK.TRANS64.TRYWAIT P0, [R2+URZ+0xc0], R0 ;  /* 0x0000c000020075a7 */ /* 0x0022a400080011ff */
[----:B--2---:R-:W-:Y:S05]  /*77e0*/  @!P0 NANOSLEEP.SYNCS 0x989680 ;  /* 0x009896800000895d */ /* 0x004fea0003900000 */
[----:B------:R-:W2:Y:S02]  /*77f0*/  @!P0 SYNCS.PHASECHK.TRANS64 P0, [R2+URZ+0xc0], R0 ;  /* 0x0000c000020085a7 */ /* 0x000ea400080010ff */
[----:B--2---:R-:W-:Y:S05]  /*7800*/  @!P0 BRA `(.L_x_131) ;  /* 0xfffffffc00f08947 */ /* 0x004fea000383ffff */
[----:B------:R-:W-:Y:S05]  /*7810*/  BRA `(.L_x_132) ;  /* 0xffffffb800107947 */ /* 0x000fea000383ffff */
.L_x_57:
[----:B------:R-:W-:Y:S07]  /*7820*/  MOV R0, UR7 ;  /* 0x0000000700007c02 */ /* 0x000fee0008000f00 */
.L_x_133:
[----:B-1----:R1:W2:Y:S02]  /*7830*/  SYNCS.PHASECHK.TRANS64.TRYWAIT P0, [R0+URZ], R2 ;  /* 0x00000002000075a7 */ /* 0x0022a400080011ff */
[----:B--2---:R-:W-:Y:S05]  /*7840*/  @!P0 NANOSLEEP.SYNCS 0x989680 ;  /* 0x009896800000895d */ /* 0x004fea0003900000 */
[----:B------:R-:W2:Y:S02]  /*7850*/  @!P0 SYNCS.PHASECHK.TRANS64 P0, [R0+URZ], R2 ;  /* 0x00000002000085a7 */ /* 0x000ea400080010ff */
[----:B--2---:R-:W-:Y:S05]  /*7860*/  @!P0 BRA `(.L_x_133) ;  /* 0xfffffffc00f08947 */ /* 0x004fea000383ffff */
[----:B------:R-:W-:Y:S05]  /*7870*/  BRA `(.L_x_56) ;  /* 0xffffffb8002c7947 */ /* 0x000fea000383ffff */
.L_x_60:
[----:B------:R-:W-:-:S07]  /*7880*/  MOV R0, UR5 ;  /* 0x0000000500007c02 */ /* 0x000fce0008000f00 */
.L_x_134:
[----:B--2---:R2:W3:Y:S02]  /*7890*/  SYNCS.PHASECHK.TRANS64.TRYWAIT P0, [R0+URZ], R2 ;  /* 0x00000002000075a7 */ /* 0x0044e400080011ff */
[----:B---3--:R-:W-:Y:S05]  /*78a0*/  @!P0 NANOSLEEP.SYNCS 0x989680 ;  /* 0x009896800000895d */ /* 0x008fea0003900000 */
[----:B------:R-:W3:Y:S02]  /*78b0*/  @!P0 SYNCS.PHASECHK.TRANS64 P0, [R0+URZ], R2 ;  /* 0x00000002000085a7 */ /* 0x000ee400080010ff */
[----:B---3--:R-:W-:Y:S05]  /*78c0*/  @!P0 BRA `(.L_x_134) ;  /* 0xfffffffc00f08947 */ /* 0x008fea000383ffff */
[----:B------:R-:W-:Y:S05]  /*78d0*/  BRA `(.L_x_135) ;  /* 0xffffffb800e07947 */ /* 0x000fea000383ffff */
.L_x_61:
[----:B------:R-:W-:-:S07]  /*78e0*/  MOV R0, UR5 ;  /* 0x0000000500007c02 */ /* 0x000fce0008000f00 */
.L_x_136:
[----:B-1----:R1:W2:Y:S02]  /*78f0*/  SYNCS.PHASECHK.TRANS64.TRYWAIT P0, [R0+URZ], R3 ;  /* 0x00000003000075a7 */ /* 0x0022a400080011ff */
[----:B--2---:R-:W-:Y:S05]  /*7900*/  @!P0 NANOSLEEP.SYNCS 0x989680 ;  /* 0x009896800000895d */ /* 0x004fea0003900000 */
[----:B------:R-:W2:Y:S02]  /*7910*/  @!P0 SYNCS.PHASECHK.TRANS64 P0, [R0+URZ], R3 ;  /* 0x00000003000085a7 */ /* 0x000ea400080010ff */
[----:B--2---:R-:W-:Y:S05]  /*7920*/  @!P0 BRA `(.L_x_136) ;  /* 0xfffffffc00f08947 */ /* 0x004fea000383ffff */
[----:B------:R-:W-:Y:S05]  /*7930*/  BRA `(.L_x_137) ;  /* 0xffffffb800ec7947 */ /* 0x000fea000383ffff */
.L_x_62:
[----:B------:R-:W-:-:S07]  /*7940*/  MOV R0, UR5 ;  /* 0x0000000500007c02 */ /* 0x000fce0008000f00 */
.L_x_138:
[----:B-1----:R1:W2:Y:S02]  /*7950*/  SYNCS.PHASECHK.TRANS64.TRYWAIT P0, [R0+URZ], R3 ;  /* 0x00000003000075a7 */ /* 0x0022a400080011ff */
[----:B--2---:R-:W-:Y:S05]  /*7960*/  @!P0 NANOSLEEP.SYNCS 0x989680 ;  /* 0x009896800000895d */ /* 0x004fea0003900000 */
[----:B------:R-:W2:Y:S02]  /*7970*/  @!P0 SYNCS.PHASECHK.TRANS64 P0, [R0+URZ], R3 ;  /* 0x00000003000085a7 */ /* 0x000ea400080010ff */
[----:B--2---:R-:W-:Y:S05]  /*7980*/  @!P0 BRA `(.L_x_138) ;  /* 0xfffffffc00f08947 */ /* 0x004fea000383ffff */
[----:B------:R-:W-:Y:S05]  /*7990*/  BRA `(.L_x_139) ;  /* 0xffffffb800f87947 */ /* 0x000fea000383ffff */
.L_x_63:
[----:B-1----:R-:W-:-:S07]  /*79a0*/  MOV R0, UR7 ;  /* 0x0000000700007c02 */ /* 0x002fce0008000f00 */
.L_x_140:
[----:B-1----:R1:W2:Y:S02]  /*79b0*/  SYNCS.PHASECHK.TRANS64.TRYWAIT P0, [R0+URZ], R2 ;  /* 0x00000002000075a7 */ /* 0x0022a400080011ff */
[----:B--2---:R-:W-:Y:S05]  /*79c0*/  @!P0 NANOSLEEP.SYNCS 0x989680 ;  /* 0x009896800000895d */ /* 0x004fea0003900000 */
[----:B------:R-:W2:Y:S02]  /*79d0*/  @!P0 SYNCS.PHASECHK.TRANS64 P0, [R0+URZ], R2 ;  /* 0x00000002000085a7 */ /* 0x000ea400080010ff */
[----:B--2---:R-:W-:Y:S05]  /*79e0*/  @!P0 BRA `(.L_x_140) ;  /* 0xfffffffc00f08947 */ /* 0x004fea000383ffff */
[----:B------:R-:W-:Y:S05]  /*79f0*/  BRA `(.L_x_141) ;  /* 0xffffffbc00047947 */ /* 0x000fea000383ffff */
.L_x_68:
[----:B--2---:R2:W3:Y:S02]  /*7a00*/  SYNCS.PHASECHK.TRANS64.TRYWAIT P0, [R0+URZ+0x80], R2 ;  /* 0x00008002000075a7 */ /* 0x0044e400080011ff */
[----:B---3--:R-:W-:Y:S05]  /*7a10*/  @!P0 NANOSLEEP.SYNCS 0x989680 ;  /* 0x009896800000895d */ /* 0x008fea0003900000 */
[----:B------:R-:W3:Y:S02]  /*7a20*/  @!P0 SYNCS.PHASECHK.TRANS64 P0, [R0+URZ+0x80], R2 ;  /* 0x00008002000085a7 */ /* 0x000ee400080010ff */
[----:B---3--:R-:W-:Y:S05]  /*7a30*/  @!P0 BRA `(.L_x_68) ;  /* 0xfffffffc00f08947 */ /* 0x008fea000383ffff */
[----:B------:R-:W-:Y:S05]  /*7a40*/  BRA `(.L_x_142) ;  /* 0xffffffc000007947 */ /* 0x000fea000383ffff */
.L_x_71:
[----:B------:R-:W-:Y:S07]  /*7a50*/  MOV R0, UR7 ;  /* 0x0000000700007c02 */ /* 0x000fee0008000f00 */
.L_x_143:
[----:B--2---:R2:W3:Y:S02]  /*7a60*/  SYNCS.PHASECHK.TRANS64.TRYWAIT P0, [R0+URZ+0x78], R2 ;  /* 0x00007802000075a7 */ /* 0x0044e400080011ff */
[----:B---3--:R-:W-:Y:S05]  /*7a70*/  @!P0 NANOSLEEP.SYNCS 0x989680 ;  /* 0x009896800000895d */ /* 0x008fea0003900000 */
[----:B------:R-:W3:Y:S02]  /*7a80*/  @!P0 SYNCS.PHASECHK.TRANS64 P0, [R0+URZ+0x78], R2 ;  /* 0x00007802000085a7 */ /* 0x000ee400080010ff */
[----:B---3--:R-:W-:Y:S05]  /*7a90*/  @!P0 BRA `(.L_x_143) ;  /* 0xfffffffc00f08947 */ /* 0x008fea000383ffff */
[----:B------:R-:W-:Y:S05]  /*7aa0*/  BRA `(.L_x_70) ;  /* 0xffffffc000e07947 */ /* 0x000fea000383ffff */
.L_x_74:
[----:B------:R-:W-:Y:S07]  /*7ab0*/  MOV R0, UR15 ;  /* 0x0000000f00007c02 */ /* 0x000fee0008000f00 */
.L_x_144:
[----:B-1----:R1:W2:Y:S02]  /*7ac0*/  SYNCS.PHASECHK.TRANS64.TRYWAIT P0, [R0+URZ+0x58], R9 ;  /* 0x00005809000075a7 */ /* 0x0022a400080011ff */
[----:B--2---:R-:W-:Y:S05]  /*7ad0*/  @!P0 NANOSLEEP.SYNCS 0x989680 ;  /* 0x009896800000895d */ /* 0x004fea0003900000 */
[----:B------:R-:W2:Y:S02]  /*7ae0*/  @!P0 SYNCS.PHASECHK.TRANS64 P0, [R0+URZ+0x58], R9 ;  /* 0x00005809000085a7 */ /* 0x000ea400080010ff */
[----:B--2---:R-:W-:Y:S05]  /*7af0*/  @!P0 BRA `(.L_x_144) ;  /* 0xfffffffc00f08947 */ /* 0x004fea000383ffff */
[----:B------:R-:W-:Y:S05]  /*7b00*/  BRA `(.L_x_145) ;  /* 0xffffffc400587947 */ /* 0x000fea000383ffff */
.L_x_75:
[----:B------:R-:W-:Y:S07]  /*7b10*/  MOV R0, UR13 ;  /* 0x0000000d00007c02 */ /* 0x000fee0008000f00 */
.L_x_146:
[----:B-1----:R1:W2:Y:S02]  /*7b20*/  SYNCS.PHASECHK.TRANS64.TRYWAIT P0, [R0+URZ+0x58], R14 ;  /* 0x0000580e000075a7 */ /* 0x0022a400080011ff */
[----:B--2---:R-:W-:Y:S05]  /*7b30*/  @!P0 NANOSLEEP.SYNCS 0x989680 ;  /* 0x009896800000895d */ /* 0x004fea0003900000 */
[----:B------:R-:W2:Y:S02]  /*7b40*/  @!P0 SYNCS.PHASECHK.TRANS64 P0, [R0+URZ+0x58], R14 ;  /* 0x0000580e000085a7 */ /* 0x000ea400080010ff */
[----:B--2---:R-:W-:Y:S05]  /*7b50*/  @!P0 BRA `(.L_x_146) ;  /* 0xfffffffc00f08947 */ /* 0x004fea000383ffff */
[----:B------:R-:W-:Y:S05]  /*7b60*/  BRA `(.L_x_147) ;  /* 0xffffffc400f87947 */ /* 0x000fea000383ffff */
.L_x_77:
[----:B------:R-:W-:-:S07]  /*7b70*/  MOV R0, UR4 ;  /* 0x0000000400007c02 */ /* 0x000fce0008000f00 */
.L_x_148:
[----:B-1----:R1:W3:Y:S02]  /*7b80*/  SYNCS.PHASECHK.TRANS64.TRYWAIT P0, [R0+URZ], R2 ;  /* 0x00000002000075a7 */ /* 0x0022e400080011ff */
[----:B---3--:R-:W-:Y:S05]  /*7b90*/  @!P0 NANOSLEEP.SYNCS 0x989680 ;  /* 0x009896800000895d */ /* 0x008fea0003900000 */
[----:B------:R-:W3:Y:S02]  /*7ba0*/  @!P0 SYNCS.PHASECHK.TRANS64 P0, [R0+URZ], R2 ;  /* 0x00000002000085a7 */ /* 0x000ee400080010ff */
[----:B---3--:R-:W-:Y:S05]  /*7bb0*/  @!P0 BRA `(.L_x_148) ;  /* 0xfffffffc00f08947 */ /* 0x008fea000383ffff */
[----:B------:R-:W-:Y:S05]  /*7bc0*/  BRA `(.L_x_149) ;  /* 0xffffffc800847947 */ /* 0x000fea000383ffff */
.L_x_78:
[----:B------:R-:W-:-:S07]  /*7bd0*/  MOV R0, UR4 ;  /* 0x0000000400007c02 */ /* 0x000fce0008000f00 */
.L_x_150:
[----:B-1----:R1:W3:Y:S02]  /*7be0*/  SYNCS.PHASECHK.TRANS64.TRYWAIT P0, [R0+URZ], R2 ;  /* 0x00000002000075a7 */ /* 0x0022e400080011ff */
[----:B---3--:R-:W-:Y:S05]  /*7bf0*/  @!P0 NANOSLEEP.SYNCS 0x989680 ;  /* 0x009896800000895d */ /* 0x008fea0003900000 */
[----:B------:R-:W3:Y:S02]  /*7c00*/  @!P0 SYNCS.PHASECHK.TRANS64 P0, [R0+URZ], R2 ;  /* 0x00000002000085a7 */ /* 0x000ee400080010ff */
[----:B---3--:R-:W-:Y:S05]  /*7c10*/  @!P0 BRA `(.L_x_150) ;  /* 0xfffffffc00f08947 */ /* 0x008fea000383ffff */
[----:B------:R-:W-:Y:S05]  /*7c20*/  BRA `(.L_x_151) ;  /* 0xffffffc800907947 */ /* 0x000fea000383ffff */
.L_x_80:
[----:B--2---:R2:W4:Y:S02]  /*7c30*/  SYNCS.PHASECHK.TRANS64.TRYWAIT P0, [R0+URZ+0x80], R2 ;  /* 0x00008002000075a7 */ /* 0x00452400080011ff */
[----:B----4-:R-:W-:Y:S05]  /*7c40*/  @!P0 NANOSLEEP.SYNCS 0x989680 ;  /* 0x009896800000895d */ /* 0x010fea0003900000 */
[----:B------:R-:W4:Y:S02]  /*7c50*/  @!P0 SYNCS.PHASECHK.TRANS64 P0, [R0+URZ+0x80], R2 ;  /* 0x00008002000085a7 */ /* 0x000f2400080010ff */
[----:B----4-:R-:W-:Y:S05]  /*7c60*/  @!P0 BRA `(.L_x_80) ;  /* 0xfffffffc00f08947 */ /* 0x010fea000383ffff */
[----:B------:R-:W-:Y:S05]  /*7c70*/  BRA `(.L_x_152) ;  /* 0xffffffcc00747947 */ /* 0x000fea000383ffff */
.L_x_90:
[----:B-1----:R1:W3:Y:S02]  /*7c80*/  SYNCS.PHASECHK.TRANS64.TRYWAIT P1, [R0+URZ+0x40], R3 ;  /* 0x00004003000075a7 */ /* 0x0022e400080211ff */
[----:B---3--:R-:W-:Y:S05]  /*7c90*/  @!P1 NANOSLEEP.SYNCS 0x989680 ;  /* 0x009896800000995d */ /* 0x008fea0003900000 */
[----:B------:R-:W3:Y:S02]  /*7ca0*/  @!P1 SYNCS.PHASECHK.TRANS64 P1, [R0+URZ+0x40], R3 ;  /* 0x00004003000095a7 */ /* 0x000ee400080210ff */
[----:B---3--:R-:W-:Y:S05]  /*7cb0*/  @!P1 BRA `(.L_x_90) ;  /* 0xfffffffc00f09947 */ /* 0x008fea000383ffff */
[----:B------:R-:W-:Y:S05]  /*7cc0*/  BRA `(.L_x_89) ;  /* 0xffffffd800a47947 */ /* 0x000fea000383ffff */
.L_x_92:
[----:B-1----:R1:W4:Y:S02]  /*7cd0*/  SYNCS.PHASECHK.TRANS64.TRYWAIT P0, [R73+URZ+0xa0], R2 ;  /* 0x0000a002490075a7 */ /* 0x00232400080011ff */
[----:B----4-:R-:W-:Y:S05]  /*7ce0*/  @!P0 NANOSLEEP.SYNCS 0x989680 ;  /* 0x009896800000895d */ /* 0x010fea0003900000 */
[----:B------:R-:W4:Y:S02]  /*7cf0*/  @!P0 SYNCS.PHASECHK.TRANS64 P0, [R73+URZ+0xa0], R2 ;  /* 0x0000a002490085a7 */ /* 0x000f2400080010ff */
[----:B----4-:R-:W-:Y:S05]  /*7d00*/  @!P0 BRA `(.L_x_92) ;  /* 0xfffffffc00f08947 */ /* 0x010fea000383ffff */
[----:B------:R-:W-:Y:S05]  /*7d10*/  BRA `(.L_x_91) ;  /* 0xffffffd800dc7947 */ /* 0x000fea000383ffff */
.L_x_103:
[----:B--2---:R2:W4:Y:S02]  /*7d20*/  SYNCS.PHASECHK.TRANS64.TRYWAIT P0, [R2+URZ+0x40], R107 ;  /* 0x0000406b020075a7 */ /* 0x00452400080011ff */
[----:B----4-:R-:W-:Y:S05]  /*7d30*/  @!P0 NANOSLEEP.SYNCS 0x989680 ;  /* 0x009896800000895d */ /* 0x010fea0003900000 */
[----:B------:R-:W4:Y:S02]  /*7d40*/  @!P0 SYNCS.PHASECHK.TRANS64 P0, [R2+URZ+0x40], R107 ;  /* 0x0000406b020085a7 */ /* 0x000f2400080010ff */
[----:B----4-:R-:W-:Y:S05]  /*7d50*/  @!P0 BRA `(.L_x_103) ;  /* 0xfffffffc00f08947 */ /* 0x010fea000383ffff */
[----:B------:R-:W-:Y:S05]  /*7d60*/  BRA `(.L_x_102) ;  /* 0xffffffe400c47947 */ /* 0x000fea000383ffff */
        .weak           $__internal_0_$__cuda_sm10x_tcgen05_guardrail_trap_col_being_dealloced_not_returned_by_alloc
        .type           $__internal_0_$__cuda_sm10x_tcgen05_guardrail_trap_col_being_dealloced_not_returned_by_alloc,@function
        .size           $__internal_0_$__cuda_sm10x_tcgen05_guardrail_trap_col_being_dealloced_not_returned_by_alloc,($__internal_1_$__cuda_sm10x_tcgen05_guardrail_trap_phase_invalid_during_alloc - $__internal_0_$__cuda_sm10x_tcgen05_guardrail_trap_col_being_dealloced_not_returned_by_alloc)
$__internal_0_$__cuda_sm10x_tcgen05_guardrail_trap_col_being_dealloced_not_returned_by_alloc:
[----:B------:R-:W-:Y:S05]  /*7d70*/  BPT.TRAP 0x1 ;  /* 0x000000040000795c */ /* 0x000fea0000300000 */
[----:B------:R-:W-:-:S04]  /*7d80*/  HFMA2 R3, -RZ, RZ, 0, 0 ;  /* 0x00000000ff037431 */ /* 0x000fc800000001ff */
[----:B------:R-:W-:Y:S05]  /*7d90*/  RET.REL.NODEC R2 `(_ZN7cutlass13device_kernelINS_4gemm6kernel13GemmUniversalIN4cute5tupleIJiiiiEEENS1_10collective13CollectiveMmaINS1_35MainloopSm100TmaUmmaWarpSpecializedILi4ELi2ELi4ENS5_IJNS4_1CILi1EEESB_SB_EEEEENS5_IJNSA_ILi128EEENSA_ILi64EEENSA_ILi32EEEEEENS_6half_tENS5_IJlSB_lEEESI_SJ_NS4_8TiledMMAINS4_8MMA_AtomIJNS4_20SM100_MMA_F16BF16_SSISI_SI_fLi128ELi64ELNS4_4UMMA5MajorE0ELSO_0ELNSN_7ScaleInE0ELSP_0EEEEEENS4_6LayoutISC_NS5_IJNSA_ILi0EEEST_ST_EEEEENS5_IJNS4_10UnderscoreESW_SW_EEEEENS4_13SM90_TMA_LOADENS4_14ComposedLayoutINS4_7SwizzleILi2ELi4ELi3EEENS4_18smem_ptr_flag_bitsILi16EEENSS_INS5_IJNSA_ILi8EEESG_EEENS5_IJSG_SB_EEEEEEEvNS4_8identityESZ_S19_vS1A_EENS_8epilogue10collective18CollectiveEpilogueINS1C_23Sm100TmaWarpSpecializedILi3ELi2ELi32ELb1ELb0EEEJSH_NS5_IJNSS_ISE_SB_EENSS_ISG_SB_EEEEESI_SJ_SI_SJ_NS1C_6fusion15FusionCallbacksIS1G_NS1K_17LinearCombinationISI_fSI_fLNS_15FloatRoundStyleE2EEESH_S1J_JEEENS4_5SM1004TMEM4LOAD26SM100_TMEM_LOAD_32dp32b32xESZ_S19_NS4_39AutoVectorizingCopyWithAssumedAlignmentILi128EEENS4_14SM90_TMA_STOREES19_S1V_S1V_EEEvvEEEEvNT_6ParamsE) ;  /* 0xffffff8002987950 */ /* 0x000fea0003c3ffff */
        .weak           $__internal_1_$__cuda_sm10x_tcgen05_guardrail_trap_phase_invalid_during_alloc
        .type           $__internal_1_$__cuda_sm10x_tcgen05_guardrail_trap_phase_invalid_during_alloc,@function
        .size           $__internal_1_$__cuda_sm10x_tcgen05_guardrail_trap_phase_invalid_during_alloc,($__internal_2_$__cuda_sm10x_tcgen05_guardrail_trap_unallocated_columns_being_dealloced - $__internal_1_$__cuda_sm10x_tcgen05_guardrail_trap_phase_invalid_during_alloc)
$__internal_1_$__cuda_sm10x_tcgen05_guardrail_trap_phase_invalid_during_alloc:
[----:B------:R-:W-:Y:S05]  /*7da0*/  BPT.TRAP 0x1 ;  /* 0x000000040000795c */ /* 0x000fea0000300000 */
[----:B------:R-:W-:-:S04]  /*7db0*/  MOV R3, 0x0 ;  /* 0x0000000000037802 */ /* 0x000fc80000000f00 */
[----:B------:R-:W-:Y:S05]  /*7dc0*/  RET.REL.NODEC R2 `(_ZN7cutlass13device_kernelINS_4gemm6kernel13GemmUniversalIN4cute5tupleIJiiiiEEENS1_10collective13CollectiveMmaINS1_35MainloopSm100TmaUmmaWarpSpecializedILi4ELi2ELi4ENS5_IJNS4_1CILi1EEESB_SB_EEEEENS5_IJNSA_ILi128EEENSA_ILi64EEENSA_ILi32EEEEEENS_6half_tENS5_IJlSB_lEEESI_SJ_NS4_8TiledMMAINS4_8MMA_AtomIJNS4_20SM100_MMA_F16BF16_SSISI_SI_fLi128ELi64ELNS4_4UMMA5MajorE0ELSO_0ELNSN_7ScaleInE0ELSP_0EEEEEENS4_6LayoutISC_NS5_IJNSA_ILi0EEEST_ST_EEEEENS5_IJNS4_10UnderscoreESW_SW_EEEEENS4_13SM90_TMA_LOADENS4_14ComposedLayoutINS4_7SwizzleILi2ELi4ELi3EEENS4_18smem_ptr_flag_bitsILi16EEENSS_INS5_IJNSA_ILi8EEESG_EEENS5_IJSG_SB_EEEEEEEvNS4_8identityESZ_S19_vS1A_EENS_8epilogue10collective18CollectiveEpilogueINS1C_23Sm100TmaWarpSpecializedILi3ELi2ELi32ELb1ELb0EEEJSH_NS5_IJNSS_ISE_SB_EENSS_ISG_SB_EEEEESI_SJ_SI_SJ_NS1C_6fusion15FusionCallbacksIS1G_NS1K_17LinearCombinationISI_fSI_fLNS_15FloatRoundStyleE2EEESH_S1J_JEEENS4_5SM1004TMEM4LOAD26SM100_TMEM_LOAD_32dp32b32xESZ_S19_NS4_39AutoVectorizingCopyWithAssumedAlignmentILi128EEENS4_14SM90_TMA_STOREES19_S1V_S1V_EEEvvEEEEvNT_6ParamsE) ;  /* 0xffffff80028c7950 */ /* 0x000fea0003c3ffff */
        .weak           $__internal_2_$__cuda_sm10x_tcgen05_guardrail_trap_unallocated_columns_being_dealloced
        .type           $__internal_2_$__cuda_sm10x_tcgen05_guardrail_trap_unallocated_columns_being_dealloced,@function
        .size           $__internal_2_$__cuda_sm10x_tcgen05_guardrail_trap_unallocated_columns_being_dealloced,(.L_x_154 - $__internal_2_$__cuda_sm10x_tcgen05_guardrail_trap_unallocated_columns_being_dealloced)
$__internal_2_$__cuda_sm10x_tcgen05_guardrail_trap_unallocated_columns_being_dealloced:
[----:B------:R-:W-:Y:S05]  /*7dd0*/  BPT.TRAP 0x1 ;  /* 0x000000040000795c */ /* 0x000fea0000300000 */
[----:B------:R-:W-:-:S04]  /*7de0*/  HFMA2 R3, -RZ, RZ, 0, 0 ;  /* 0x00000000ff037431 */ /* 0x000fc800000001ff */
[----:B------:R-:W-:Y:S05]  /*7df0*/  RET.REL.NODEC R2 `(_ZN7cutlass13device_kernelINS_4gemm6kernel13GemmUniversalIN4cute5tupleIJiiiiEEENS1_10collective13CollectiveMmaINS1_35MainloopSm100TmaUmmaWarpSpecializedILi4ELi2ELi4ENS5_IJNS4_1CILi1EEESB_SB_EEEEENS5_IJNSA_ILi128EEENSA_ILi64EEENSA_ILi32EEEEEENS_6half_tENS5_IJlSB_lEEESI_SJ_NS4_8TiledMMAINS4_8MMA_AtomIJNS4_20SM100_MMA_F16BF16_SSISI_SI_fLi128ELi64ELNS4_4UMMA5MajorE0ELSO_0ELNSN_7ScaleInE0ELSP_0EEEEEENS4_6LayoutISC_NS5_IJNSA_ILi0EEEST_ST_EEEEENS5_IJNS4_10UnderscoreESW_SW_EEEEENS4_13SM90_TMA_LOADENS4_14ComposedLayoutINS4_7SwizzleILi2ELi4ELi3EEENS4_18smem_ptr_flag_bitsILi16EEENSS_INS5_IJNSA_ILi8EEESG_EEENS5_IJSG_SB_EEEEEEEvNS4_8identityESZ_S19_vS1A_EENS_8epilogue10collective18CollectiveEpilogueINS1C_23Sm100TmaWarpSpecializedILi3ELi2ELi32ELb1ELb0EEEJSH_NS5_IJNSS_ISE_SB_EENSS_ISG_SB_EEEEESI_SJ_SI_SJ_NS1C_6fusion15FusionCallbacksIS1G_NS1K_17LinearCombinationISI_fSI_fLNS_15FloatRoundStyleE2EEESH_S1J_JEEENS4_5SM1004TMEM4LOAD26SM100_TMEM_LOAD_32dp32b32xESZ_S19_NS4_39AutoVectorizingCopyWithAssumedAlignmentILi128EEENS4_14SM90_TMA_STOREES19_S1V_S1V_EEEvvEEEEvNT_6ParamsE) ;  /* 0xffffff8002807950 */ /* 0x000fea0003c3ffff */
.L_x_153:
[----:B------:R-:W-:-:S00]  /*7e00*/  BRA `(.L_x_153) ;  /* 0xfffffffc00fc7947 */ /* 0x000fc0000383ffff */
[----:B------:R-:W-:-:S00]  /*7e10*/  NOP ;  /* 0x0000000000007918 */ /* 0x000fc00000000000 */
        /* <DEDUP_REMOVED lines=14> */
.L_x_154:


//--------------------- .nv.global.init           --------------------------
	.section	.nv.global.init,"aw",@progbits
.nv.global.init:
	.type		$str$27,@object
	.size		$str$27,($str$28 - $str$27)
$str$27:
        /*0000*/ 	.byte	0x28, 0x61, 0x64, 0x64, 0x72, 0x65, 0x73, 0x73, 0x20, 0x26, 0x20, 0x6d, 0x61, 0x73, 0x6b, 0x29
        /*0010*/ 	.byte	0x20, 0x3d, 0x3d, 0x20, 0x30, 0x00
	.type		$str$28,@object
	.size		$str$28,($str$26 - $str$28)
$str$28:
        /*0016*/ 	.byte	0x2f, 0x74, 0x6d, 0x70, 0x2f, 0x63, 0x75, 0x74, 0x6c, 0x61, 0x73, 0x73, 0x5f, 0x73, 0x77, 0x65
        /*0026*/ 	.byte	0x65, 0x70, 0x5f, 0x73, 0x72, 0x63, 0x2f, 0x69, 0x6e, 0x63, 0x6c, 0x75, 0x64, 0x65, 0x2f, 0x63
        /*0036*/ 	.byte	0x75, 0x74, 0x65, 0x2f, 0x70, 0x6f, 0x69, 0x6e, 0x74, 0x65, 0x72, 0x5f, 0x66, 0x6c, 0x61, 0x67
        /*0046*/ 	.byte	0x67, 0x65, 0x64, 0x2e, 0x68, 0x70, 0x70, 0x00
	.type		$str$26,@object
	.size		$str$26,($str$25 - $str$26)
$str$26:
        /*004e*/ 	.byte	0x2f, 0x74, 0x6d, 0x70, 0x2f, 0x63, 0x75, 0x74, 0x6c, 0x61, 0x73, 0x73, 0x5f, 0x73, 0x77, 0x65
        /*005e*/ 	.byte	0x65, 0x70, 0x5f, 0x73, 0x72, 0x63, 0x2f, 0x69, 0x6e, 0x63, 0x6c, 0x75, 0x64, 0x65, 0x2f, 0x63
        /*006e*/ 	.byte	0x75, 0x74, 0x65, 0x2f, 0x61, 0x74, 0x6f, 0x6d, 0x2f, 0x63, 0x6f, 0x70, 0x79, 0x5f, 0x74, 0x72
        /*007e*/ 	.byte	0x61, 0x69, 0x74, 0x73, 0x5f, 0x73, 0x6d, 0x31, 0x30, 0x30, 0x2e, 0x68, 0x70, 0x70, 0x00
	.type		$str$25,@object
	.size		$str$25,(__unnamed_1 - $str$25)
$str$25:
        /*008d*/ 	.byte	0x28, 0x28, 0x75, 0x69, 0x6e, 0x74, 0x33, 0x32, 0x5f, 0x74, 0x28, 0x74, 0x68, 0x72, 0x65, 0x61
        /*009d*/ 	.byte	0x64, 0x49, 0x64, 0x78, 0x2e, 0x78, 0x29, 0x20, 0x2f, 0x20, 0x33, 0x32, 0x29, 0x20, 0x25, 0x20
        /*00ad*/ 	.byte	0x34, 0x29, 0x20, 0x3d, 0x3d, 0x20, 0x28, 0x28, 0x28, 0x74, 0x6d, 0x65, 0x6d, 0x5f, 0x61, 0x64
        /*00bd*/ 	.byte	0x64, 0x72, 0x20, 0x3e, 0x3e, 0x20, 0x31, 0x36, 0x29, 0x20, 0x2f, 0x20, 0x33, 0x32, 0x29, 0x20
        /*00cd*/ 	.byte	0x25, 0x20, 0x34, 0x29, 0x00
	.type		__unnamed_1,@object
	.size		__unnamed_1,(__unnamed_2 - __unnamed_1)
__unnamed_1:
        /*00d2*/ 	.byte	0x61, 0x75, 0x74, 0x6f, 0x20, 0x63, 0x75, 0x74, 0x65, 0x3a, 0x3a, 0x61, 0x73, 0x5f, 0x70, 0x6f
        /* <DEDUP_REMOVED lines=24> */
        /*0262*/ 	.byte	0x3e, 0x3e, 0x3e, 0x3e, 0x5d, 0x00
	.type		__unnamed_2,@object
	.size		__unnamed_2,(.L_2 - __unnamed_2)
__unnamed_2:
        /* <DEDUP_REMOVED lines=42> */
        /*0508*/ 	.byte	0x3e, 0x3e, 0x5d, 0x00
.L_2:


//--------------------- .nv.shared._ZN7cutlass13device_kernelINS_4gemm6kernel13GemmUniversalIN4cute5tupleIJiiiiEEENS1_10collective13CollectiveMmaINS1_35MainloopSm100TmaUmmaWarpSpecializedILi4ELi2ELi4ENS5_IJNS4_1CILi1EEESB_SB_EEEEENS5_IJNSA_ILi128EEENSA_ILi64EEENSA_ILi32EEEEEENS_6half_tENS5_IJlSB_lEEESI_SJ_NS4_8TiledMMAINS4_8MMA_AtomIJNS4_20SM100_MMA_F16BF16_SSISI_SI_fLi128ELi64ELNS4_4UMMA5MajorE0ELSO_0ELNSN_7ScaleInE0ELSP_0EEEEEENS4_6LayoutISC_NS5_IJNSA_ILi0EEEST_ST_EEEEENS5_IJNS4_10UnderscoreESW_SW_EEEEENS4_13SM90_TMA_LOADENS4_14ComposedLayoutINS4_7SwizzleILi2ELi4ELi3EEENS4_18smem_ptr_flag_bitsILi16EEENSS_INS5_IJNSA_ILi8EEESG_EEENS5_IJSG_SB_EEEEEEEvNS4_8identityESZ_S19_vS1A_EENS_8epilogue10collective18CollectiveEpilogueINS1C_23Sm100TmaWarpSpecializedILi3ELi2ELi32ELb1ELb0EEEJSH_NS5_IJNSS_ISE_SB_EENSS_ISG_SB_EEEEESI_SJ_SI_SJ_NS1C_6fusion15FusionCallbacksIS1G_NS1K_17LinearCombinationISI_fSI_fLNS_15FloatRoundStyleE2EEESH_S1J_JEEENS4_5SM1004TMEM4LOAD26SM100_TMEM_LOAD_32dp32b32xESZ_S19_NS4_39AutoVectorizingCopyWithAssumedAlignmentILi128EEENS4_14SM90_TMA_STOREES19_S1V_S1V_EEEvvEEEEvNT_6ParamsE --------------------------
	.section	.nv.shared._ZN7cutlass13device_kernelINS_4gemm6kernel13GemmUniversalIN4cute5tupleIJiiiiEEENS1_10collective13CollectiveMmaINS1_35MainloopSm100TmaUmmaWarpSpecializedILi4ELi2ELi4ENS5_IJNS4_1CILi1EEESB_SB_EEEEENS5_IJNSA_ILi128EEENSA_ILi64EEENSA_ILi32EEEEEENS_6half_tENS5_IJlSB_lEEESI_SJ_NS4_8TiledMMAINS4_8MMA_AtomIJNS4_20SM100_MMA_F16BF16_SSISI_SI_fLi128ELi64ELNS4_4UMMA5MajorE0ELSO_0ELNSN_7ScaleInE0ELSP_0EEEEEENS4_6LayoutISC_NS5_IJNSA_ILi0EEEST_ST_EEEEENS5_IJNS4_10UnderscoreESW_SW_EEEEENS4_13SM90_TMA_LOADENS4_14ComposedLayoutINS4_7SwizzleILi2ELi4ELi3EEENS4_18smem_ptr_flag_bitsILi16EEENSS_INS5_IJNSA_ILi8EEESG_EEENS5_IJSG_SB_EEEEEEEvNS4_8identityESZ_S19_vS1A_EENS_8epilogue10collective18CollectiveEpilogueINS1C_23Sm100TmaWarpSpecializedILi3ELi2ELi32ELb1ELb0EEEJSH_NS5_IJNSS_ISE_SB_EENSS_ISG_SB_EEEEESI_SJ_SI_SJ_NS1C_6fusion15FusionCallbacksIS1G_NS1K_17LinearCombinationISI_fSI_fLNS_15FloatRoundStyleE2EEESH_S1J_JEEENS4_5SM1004TMEM4LOAD26SM100_TMEM_LOAD_32dp32b32xESZ_S19_NS4_39AutoVectorizingCopyWithAssumedAlignmentILi128EEENS4_14SM90_TMA_STOREES19_S1V_S1V_EEEvvEEEEvNT_6ParamsE,"aw",@nobits
	.sectionflags	@""
	.align	16
	.zero		1024


//--------------------- .nv.shared.reserved.0     --------------------------
	.section	.nv.shared.reserved.0,"aw",@nobits
	.weak		__nv_reservedSMEM_offset_0_alias
	.size		__nv_reservedSMEM_offset_0_alias, 0, 64
	.other		__nv_reservedSMEM_offset_0_alias,@"STO_CUDA_RESERVED_SHARED STV_DEFAULT"
__nv_reservedSMEM_offset_0_alias:
	.zero		0
.nv.shared.reserved.0:
	.zero		64
	.weak		__nv_reservedSMEM_tcgen05_partition
	.type		__nv_reservedSMEM_tcgen05_partition,@object
	.size		__nv_reservedSMEM_tcgen05_partition,(.L_0 - __nv_reservedSMEM_tcgen05_partition)
__nv_reservedSMEM_tcgen05_partition:
	.zero		32
.L_0:


//--------------------- .nv.global                --------------------------
	.section	.nv.global,"aw",@nobits
.nv.global:
	.type		_ZN39_INTERNAL_bc5571e3_4_k_cu_cce837f2_63084cute1_E,@object
	.size		_ZN39_INTERNAL_bc5571e3_4_k_cu_cce837f2_63084cute1_E,(_ZN39_INTERNAL_bc5571e3_4_k_cu_cce837f2_63084cuda3std3__45__cpo6cbeginE - _ZN39_INTERNAL_bc5571e3_4_k_cu_cce837f2_63084cute1_E)
_ZN39_INTERNAL_bc5571e3_4_k_cu_cce837f2_63084cute1_E:
	.zero		1
	.type		_ZN39_INTERNAL_bc5571e3_4_k_cu_cce837f2_63084cuda3std3__45__cpo6cbeginE,@object
	.size		_ZN39_INTERNAL_bc5571e3_4_k_cu_cce837f2_63084cuda3std3__45__cpo6cbeginE,(_ZN39_INTERNAL_bc5571e3_4_k_cu_cce837f2_63084cuda3std3__48in_placeE - _ZN39_INTERNAL_bc5571e3_4_k_cu_cce837f2_63084cuda3std3__45__cpo6cbeginE)
_ZN39_INTERNAL_bc5571e3_4_k_cu_cce837f2_63084cuda3std3__45__cpo6cbeginE:
	.zero		1
	.type		_ZN39_INTERNAL_bc5571e3_4_k_cu_cce837f2_63084cuda3std3__48in_placeE,@object
	.size		_ZN39_INTERNAL_bc5571e3_4_k_cu_cce837f2_63084cuda3std3__48in_placeE,(_ZN39_INTERNAL_bc5571e3_4_k_cu_cce837f2_63084cuda3std6ranges3__45__cpo9iter_moveE - _ZN39_INTERNAL_bc5571e3_4_k_cu_cce837f2_63084cuda3std3__48in_placeE)
_ZN39_INTERNAL_bc5571e3_4_k_cu_cce837f2_63084cuda3std3__48in_placeE:
	.zero		1
	.type		_ZN39_INTERNAL_bc5571e3_4_k_cu_cce837f2_63084cuda3std6ranges3__45__cpo9iter_moveE,@object
	.size		_ZN39_INTERNAL_bc5571e3_4_k_cu_cce837f2_63084cuda3std6ranges3__45__cpo9iter_moveE,(_ZN39_INTERNAL_bc5571e3_4_k_cu_cce837f2_63084cuda3std3__45__cpo5beginE - _ZN39_INTERNAL_bc5571e3_4_k_cu_cce837f2_63084cuda3std6ranges3__45__cpo9iter_moveE)
_ZN39_INTERNAL_bc5571e3_4_k_cu_cce837f2_63084cuda3std6ranges3__45__cpo9iter_moveE:
	.zero		1
	.type		_ZN39_INTERNAL_bc5571e3_4_k_cu_cce837f2_63084cuda3std3__45__cpo5beginE,@object
	.size		_ZN39_INTERNAL_bc5571e3_4_k_cu_cce837f2_63084cuda3std3__45__cpo5beginE,(_ZN39_INTERNAL_bc5571e3_4_k_cu_cce837f2_63084cuda3std3__441_GLOBAL__N__bc5571e3_4_k_cu_cce837f2_63086ignoreE - _ZN39_INTERNAL_bc5571e3_4_k_cu_cce837f2_63084cuda3std3__45__cpo5beginE)
_ZN39_INTERNAL_bc5571e3_4_k_cu_cce837f2_63084cuda3std3__45__cpo5beginE:
	.zero		1
	.type		_ZN39_INTERNAL_bc5571e3_4_k_cu_cce837f2_63084cuda3std3__441_GLOBAL__N__bc5571e3_4_k_cu_cce837f2_63086ignoreE,@object
	.size		_ZN39_INTERNAL_bc5571e3_4_k_cu_cce837f2_63084cuda3std3__441_GLOBAL__N__bc5571e3_4_k_cu_cce837f2_63086ignoreE,(_ZN39_INTERNAL_bc5571e3_4_k_cu_cce837f2_63084cute7productE - _ZN39_INTERNAL_bc5571e3_4_k_cu_cce837f2_63084cuda3std3__441_GLOBAL__N__bc5571e3_4_k_cu_cce837f2_63086ignoreE)
_ZN39_INTERNAL_bc5571e3_4_k_cu_cce837f2_63084cuda3std3__441_GLOBAL__N__bc5571e3_4_k_cu_cce837f2_63086ignoreE:
	.zero		1
	.type		_ZN39_INTERNAL_bc5571e3_4_k_cu_cce837f2_63084cute7productE,@object
	.size		_ZN39_INTERNAL_bc5571e3_4_k_cu_cce837f2_63084cute7productE,(_ZN39_INTERNAL_bc5571e3_4_k_cu_cce837f2_63084cuda3std3__45__cpo3endE - _ZN39_INTERNAL_bc5571e3_4_k_cu_cce837f2_63084cute7productE)
_ZN39_INTERNAL_bc5571e3_4_k_cu_cce837f2_63084cute7productE:
	.zero		1
	.type		_ZN39_INTERNAL_bc5571e3_4_k_cu_cce837f2_63084cuda3std3__45__cpo3endE,@object
	.size		_ZN39_INTERNAL_bc5571e3_4_k_cu_cce837f2_63084cuda3std3__45__cpo3endE,(_ZN39_INTERNAL_bc5571e3_4_k_cu_cce837f2_63084cuda3std3__419piecewise_constructE - _ZN39_INTERNAL_bc5571e3_4_k_cu_cce837f2_63084cuda3std3__45__cpo3endE)
_ZN39_INTERNAL_bc5571e3_4_k_cu_cce837f2_63084cuda3std3__45__cpo3endE:
	.zero		1
	.type		_ZN39_INTERNAL_bc5571e3_4_k_cu_cce837f2_63084cuda3std3__419piecewise_constructE,@object
	.size		_ZN39_INTERNAL_bc5571e3_4_k_cu_cce837f2_63084cuda3std3__419piecewise_constructE,(_ZN39_INTERNAL_bc5571e3_4_k_cu_cce837f2_63084cuda3std3__45__cpo4cendE - _ZN39_INTERNAL_bc5571e3_4_k_cu_cce837f2_63084cuda3std3__419piecewise_constructE)
_ZN39_INTERNAL_bc5571e3_4_k_cu_cce837f2_63084cuda3std3__419piecewise_constructE:
	.zero		1
	.type		_ZN39_INTERNAL_bc5571e3_4_k_cu_cce837f2_63084cuda3std3__45__cpo4cendE,@object
	.size		_ZN39_INTERNAL_bc5571e3_4_k_cu_cce837f2_63084cuda3std3__45__cpo4cendE,(_ZN39_INTERNAL_bc5571e3_4_k_cu_cce837f2_63084cuda3std6ranges3__45__cpo4swapE - _ZN39_INTERNAL_bc5571e3_4_k_cu_cce837f2_63084cuda3std3__45__cpo4cendE)
_ZN39_INTERNAL_bc5571e3_4_k_cu_cce837f2_63084cuda3std3__45__cpo4cendE:
	.zero		1
	.type		_ZN39_INTERNAL_bc5571e3_4_k_cu_cce837f2_63084cuda3std6ranges3__45__cpo4swapE,@object
	.size		_ZN39_INTERNAL_bc5571e3_4_k_cu_cce837f2_63084cuda3std6ranges3__45__cpo4swapE,(.L_10 - _ZN39_INTERNAL_bc5571e3_4_k_cu_cce837f2_63084cuda3std6ranges3__45__cpo4swapE)
_ZN39_INTERNAL_bc5571e3_4_k_cu_cce837f2_63084cuda3std6ranges3__45__cpo4swapE:
	.zero		1
.L_10:


//--------------------- .nv.constant0._ZN7cutlass13device_kernelINS_4gemm6kernel13GemmUniversalIN4cute5tupleIJiiiiEEENS1_10collective13CollectiveMmaINS1_35MainloopSm100TmaUmmaWarpSpecializedILi4ELi2ELi4ENS5_IJNS4_1CILi1EEESB_SB_EEEEENS5_IJNSA_ILi128EEENSA_ILi64EEENSA_ILi32EEEEEENS_6half_tENS5_IJlSB_lEEESI_SJ_NS4_8TiledMMAINS4_8MMA_AtomIJNS4_20SM100_MMA_F16BF16_SSISI_SI_fLi128ELi64ELNS4_4UMMA5MajorE0ELSO_0ELNSN_7ScaleInE0ELSP_0EEEEEENS4_6LayoutISC_NS5_IJNSA_ILi0EEEST_ST_EEEEENS5_IJNS4_10UnderscoreESW_SW_EEEEENS4_13SM90_TMA_LOADENS4_14ComposedLayoutINS4_7SwizzleILi2ELi4ELi3EEENS4_18smem_ptr_flag_bitsILi16EEENSS_INS5_IJNSA_ILi8EEESG_EEENS5_IJSG_SB_EEEEEEEvNS4_8identityESZ_S19_vS1A_EENS_8epilogue10collective18CollectiveEpilogueINS1C_23Sm100TmaWarpSpecializedILi3ELi2ELi32ELb1ELb0EEEJSH_NS5_IJNSS_ISE_SB_EENSS_ISG_SB_EEEEESI_SJ_SI_SJ_NS1C_6fusion15FusionCallbacksIS1G_NS1K_17LinearCombinationISI_fSI_fLNS_15FloatRoundStyleE2EEESH_S1J_JEEENS4_5SM1004TMEM4LOAD26SM100_TMEM_LOAD_32dp32b32xESZ_S19_NS4_39AutoVectorizingCopyWithAssumedAlignmentILi128EEENS4_14SM90_TMA_STOREES19_S1V_S1V_EEEvvEEEEvNT_6ParamsE --------------------------
	.section	.nv.constant0._ZN7cutlass13device_kernelINS_4gemm6kernel13GemmUniversalIN4cute5tupleIJiiiiEEENS1_10collective13CollectiveMmaINS1_35MainloopSm100TmaUmmaWarpSpecializedILi4ELi2ELi4ENS5_IJNS4_1CILi1EEESB_SB_EEEEENS5_IJNSA_ILi128EEENSA_ILi64EEENSA_ILi32EEEEEENS_6half_tENS5_IJlSB_lEEESI_SJ_NS4_8TiledMMAINS4_8MMA_AtomIJNS4_20SM100_MMA_F16BF16_SSISI_SI_fLi128ELi64ELNS4_4UMMA5MajorE0ELSO_0ELNSN_7ScaleInE0ELSP_0EEEEEENS4_6LayoutISC_NS5_IJNSA_ILi0EEEST_ST_EEEEENS5_IJNS4_10UnderscoreESW_SW_EEEEENS4_13SM90_TMA_LOADENS4_14ComposedLayoutINS4_7SwizzleILi2ELi4ELi3EEENS4_18smem_ptr_flag_bitsILi16EEENSS_INS5_IJNSA_ILi8EEESG_EEENS5_IJSG_SB_EEEEEEEvNS4_8identityESZ_S19_vS1A_EENS_8epilogue10collective18CollectiveEpilogueINS1C_23Sm100TmaWarpSpecializedILi3ELi2ELi32ELb1ELb0EEEJSH_NS5_IJNSS_ISE_SB_EENSS_ISG_SB_EEEEESI_SJ_SI_SJ_NS1C_6fusion15FusionCallbacksIS1G_NS1K_17LinearCombinationISI_fSI_fLNS_15FloatRoundStyleE2EEESH_S1J_JEEENS4_5SM1004TMEM4LOAD26SM100_TMEM_LOAD_32dp32b32xESZ_S19_NS4_39AutoVectorizingCopyWithAssumedAlignmentILi128EEENS4_14SM90_TMA_STOREES19_S1V_S1V_EEEvvEEEEvNT_6ParamsE,"a",@progbits
	.sectionflags	@""
	.align	4
.nv.constant0._ZN7cutlass13device_kernelINS_4gemm6kernel13GemmUniversalIN4cute5tupleIJiiiiEEENS1_10collective13CollectiveMmaINS1_35MainloopSm100TmaUmmaWarpSpecializedILi4ELi2ELi4ENS5_IJNS4_1CILi1EEESB_SB_EEEEENS5_IJNSA_ILi128EEENSA_ILi64EEENSA_ILi32EEEEEENS_6half_tENS5_IJlSB_lEEESI_SJ_NS4_8TiledMMAINS4_8MMA_AtomIJNS4_20SM100_MMA_F16BF16_SSISI_SI_fLi128ELi64ELNS4_4UMMA5MajorE0ELSO_0ELNSN_7ScaleInE0ELSP_0EEEEEENS4_6LayoutISC_NS5_IJNSA_ILi0EEEST_ST_EEEEENS5_IJNS4_10UnderscoreESW_SW_EEEEENS4_13SM90_TMA_LOADENS4_14ComposedLayoutINS4_7SwizzleILi2ELi4ELi3EEENS4_18smem_ptr_flag_bitsILi16EEENSS_INS5_IJNSA_ILi8EEESG_EEENS5_IJSG_SB_EEEEEEEvNS4_8identityESZ_S19_vS1A_EENS_8epilogue10collective18CollectiveEpilogueINS1C_23Sm100TmaWarpSpecializedILi3ELi2ELi32ELb1ELb0EEEJSH_NS5_IJNSS_ISE_SB_EENSS_ISG_SB_EEEEESI_SJ_SI_SJ_NS1C_6fusion15FusionCallbacksIS1G_NS1K_17LinearCombinationISI_fSI_fLNS_15FloatRoundStyleE2EEESH_S1J_JEEENS4_5SM1004TMEM4LOAD26SM100_TMEM_LOAD_32dp32b32xESZ_S19_NS4_39AutoVectorizingCopyWithAssumedAlignmentILi128EEENS4_14SM90_TMA_STOREES19_S1V_S1V_EEEvvEEEEvNT_6ParamsE:
	.zero		2944


//--------------------- SYMBOLS --------------------------

	.type		.nv.reservedSmem.offset0,@object
	.size		.nv.reservedSmem.offset0,0x4
	.type		.nv.reservedSmem.cap,@object
	.size		.nv.reservedSmem.cap,0x4
	.type		__assertfail,@function
